//
// Generated by NVIDIA NVVM Compiler
//
// Compiler Build ID: CL-36424714
// Cuda compilation tools, release 13.0, V13.0.88
// Based on NVVM 20.0.0
//

.version 9.0
.target sm_100
.address_size 64

	// .globl	default_function_kernel_1
// _ZZ25default_function_kernel_2E17T_multiply_shared has been demoted
// _ZZ25default_function_kernel_2E11ph_7_shared has been demoted

.visible .entry default_function_kernel_1(
	.param .u64 .ptr .align 1 default_function_kernel_1_param_0,
	.param .u64 .ptr .align 1 default_function_kernel_1_param_1
)
.maxntid 32
{
	.reg .pred 	%p<10>;
	.reg .b32 	%r<12>;
	.reg .b32 	%f<60>;
	.reg .b64 	%rd<9>;

	ld.param.u64 	%rd1, [default_function_kernel_1_param_0];
	ld.param.u64 	%rd2, [default_function_kernel_1_param_1];
	cvta.to.global.u64 	%rd3, %rd2;
	mov.u32 	%r4, %ctaid.x;
	shl.b32 	%r5, %r4, 5;
	mov.u32 	%r6, %tid.x;
	or.b32  	%r1, %r5, %r6;
	mul.wide.u32 	%rd4, %r1, 4;
	add.s64 	%rd5, %rd3, %rd4;
	ld.global.nc.f32 	%f5, [%rd5];
	mov.f32 	%f6, 0f3F800000;
	sub.rn.f32 	%f7, %f5, %f6;
	mov.b32 	%r2, %f7;
	setp.gt.u32 	%p1, %r2, 1258291200;
	fma.rn.f32 	%f8, %f5, %f5, 0fBF800000;
	rsqrt.approx.ftz.f32 	%f9, %f8;
	mul.f32 	%f10, %f8, %f9;
	mul.f32 	%f11, %f9, 0f3F000000;
	neg.f32 	%f12, %f10;
	fma.rn.f32 	%f13, %f12, %f10, %f8;
	fma.rn.f32 	%f14, %f13, %f11, %f10;
	setp.eq.f32 	%p2, %f8, 0f00000000;
	selp.f32 	%f15, 0f00000000, %f14, %p2;
	selp.f32 	%f16, 0fBF800001, %f15, %p1;
	add.f32 	%f1, %f7, %f16;
	add.rz.f32 	%f17, %f1, %f6;
	mov.b32 	%r7, %f17;
	add.s32 	%r8, %r7, -1061158912;
	and.b32  	%r9, %r8, -8388608;
	mov.b32 	%r3, %f1;
	sub.s32 	%r10, %r3, %r9;
	mov.b32 	%f18, %r10;
	sub.s32 	%r11, 1082130432, %r9;
	mov.b32 	%f19, %r11;
	fma.rn.f32 	%f20, %f19, 0f3E800000, 0fBF800000;
	add.f32 	%f21, %f20, %f18;
	cvt.rn.f32.s32 	%f22, %r9;
	mul.f32 	%f23, %f22, 0f34000000;
	fma.rn.f32 	%f24, %f21, 0fBD39BF78, 0f3DD80012;
	fma.rn.f32 	%f25, %f24, %f21, 0fBE0778E0;
	fma.rn.f32 	%f26, %f25, %f21, 0f3E146475;
	fma.rn.f32 	%f27, %f26, %f21, 0fBE2A68DD;
	fma.rn.f32 	%f28, %f27, %f21, 0f3E4CAF9E;
	fma.rn.f32 	%f29, %f28, %f21, 0fBE800042;
	fma.rn.f32 	%f30, %f29, %f21, 0f3EAAAAE6;
	fma.rn.f32 	%f31, %f30, %f21, 0fBF000000;
	mul.f32 	%f32, %f21, %f31;
	fma.rn.f32 	%f33, %f32, %f21, %f21;
	fma.rn.f32 	%f59, %f23, 0f3F317218, %f33;
	setp.lt.u32 	%p3, %r3, 2139095040;
	@%p3 bra 	$L__BB0_2;
	setp.gt.s32 	%p4, %r3, -1082130432;
	fma.rn.f32 	%f34, %f1, 0f7F800000, 0f7F800000;
	selp.f32 	%f35, %f34, %f59, %p4;
	setp.eq.f32 	%p5, %f1, 0f00000000;
	selp.f32 	%f59, 0f80000000, %f35, %p5;
$L__BB0_2:
	setp.gt.u32 	%p6, %r2, 1258291200;
	cvta.to.global.u64 	%rd6, %rd1;
	add.f32 	%f36, %f59, 0f3F317218;
	selp.f32 	%f37, %f36, %f59, %p6;
	abs.f32 	%f38, %f37;
	fma.rn.f32 	%f39, %f38, 0fBF000000, 0f3F000000;
	rsqrt.approx.ftz.f32 	%f40, %f39;
	mul.f32 	%f41, %f40, %f39;
	mul.f32 	%f42, %f40, 0fBF000000;
	fma.rn.f32 	%f43, %f41, %f42, 0f3F000000;
	fma.rn.f32 	%f44, %f41, %f43, %f41;
	setp.eq.f32 	%p7, %f38, 0f3F800000;
	selp.f32 	%f45, 0f00000000, %f44, %p7;
	setp.gt.f32 	%p8, %f38, 0f3F0F5C29;
	selp.f32 	%f46, %f45, %f38, %p8;
	mul.f32 	%f47, %f46, %f46;
	fma.rn.f32 	%f48, %f47, 0f3D4DD2F7, 0f3C99CA97;
	fma.rn.f32 	%f49, %f48, %f47, 0f3D3F90E8;
	fma.rn.f32 	%f50, %f49, %f47, 0f3D993CCF;
	fma.rn.f32 	%f51, %f50, %f47, 0f3E2AAC04;
	mul.f32 	%f52, %f47, %f51;
	fma.rn.f32 	%f53, %f52, %f46, %f46;
	mul.f32 	%f54, %f53, 0fC0000000;
	fma.rn.f32 	%f55, 0f3F6EE581, 0f3FD774EB, %f54;
	selp.f32 	%f56, %f55, %f53, %p8;
	setp.num.f32 	%p9, %f56, %f56;
	copysign.f32 	%f57, %f37, %f56;
	selp.f32 	%f58, %f57, %f56, %p9;
	add.s64 	%rd8, %rd6, %rd4;
	st.global.f32 	[%rd8], %f58;
	ret;

}
	// .globl	default_function_kernel_2
.visible .entry default_function_kernel_2(
	.param .u64 .ptr .align 1 default_function_kernel_2_param_0,
	.param .u64 .ptr .align 1 default_function_kernel_2_param_1,
	.param .u64 .ptr .align 1 default_function_kernel_2_param_2
)
.maxntid 2
{
	.reg .pred 	%p<18>;
	.reg .b32 	%r<49>;
	.reg .b32 	%f<236>;
	.reg .b64 	%rd<19>;
	// demoted variable
	.shared .align 4 .b8 _ZZ25default_function_kernel_2E17T_multiply_shared[320];
	// demoted variable
	.shared .align 4 .b8 _ZZ25default_function_kernel_2E11ph_7_shared[40];
	ld.param.u64 	%rd4, [default_function_kernel_2_param_0];
	ld.param.u64 	%rd6, [default_function_kernel_2_param_1];
	ld.param.u64 	%rd5, [default_function_kernel_2_param_2];
	cvta.to.global.u64 	%rd7, %rd6;
	mov.u32 	%r1, %ctaid.x;
	mov.u32 	%r2, %tid.x;
	shl.b32 	%r13, %r2, 4;
	mov.u32 	%r14, _ZZ25default_function_kernel_2E17T_multiply_shared;
	add.s32 	%r15, %r13, %r14;
	add.s32 	%r47, %r15, 8;
	mul.wide.u32 	%rd8, %r1, 320;
	mul.wide.u32 	%rd9, %r2, 16;
	or.b64  	%rd10, %rd8, %rd9;
	add.s64 	%rd11, %rd10, %rd7;
	add.s64 	%rd18, %rd11, 8;
	mov.b32 	%r48, 0;
$L__BB1_1:
	ld.global.nc.f32 	%f1, [%rd18+-8];
	abs.f32 	%f21, %f1;
	mov.f32 	%f22, 0f3F800000;
	sub.f32 	%f23, %f22, %f21;
	rcp.approx.ftz.f32 	%f24, %f23;
	add.f32 	%f25, %f24, %f24;
	mul.f32 	%f26, %f21, %f25;
	setp.gt.f32 	%p1, %f21, 0f7E800000;
	selp.f32 	%f2, 0fC0000000, %f26, %p1;
	add.rz.f32 	%f27, %f2, %f22;
	mov.b32 	%r16, %f27;
	add.s32 	%r17, %r16, -1061158912;
	and.b32  	%r18, %r17, -8388608;
	mov.b32 	%r6, %f2;
	sub.s32 	%r19, %r6, %r18;
	mov.b32 	%f28, %r19;
	sub.s32 	%r20, 1082130432, %r18;
	mov.b32 	%f29, %r20;
	fma.rn.f32 	%f30, %f29, 0f3E800000, 0fBF800000;
	add.f32 	%f31, %f30, %f28;
	cvt.rn.f32.s32 	%f32, %r18;
	mul.f32 	%f33, %f32, 0f34000000;
	fma.rn.f32 	%f34, %f31, 0fBD39BF78, 0f3DD80012;
	fma.rn.f32 	%f35, %f34, %f31, 0fBE0778E0;
	fma.rn.f32 	%f36, %f35, %f31, 0f3E146475;
	fma.rn.f32 	%f37, %f36, %f31, 0fBE2A68DD;
	fma.rn.f32 	%f38, %f37, %f31, 0f3E4CAF9E;
	fma.rn.f32 	%f39, %f38, %f31, 0fBE800042;
	fma.rn.f32 	%f40, %f39, %f31, 0f3EAAAAE6;
	fma.rn.f32 	%f41, %f40, %f31, 0fBF000000;
	mul.f32 	%f42, %f31, %f41;
	fma.rn.f32 	%f43, %f42, %f31, %f31;
	fma.rn.f32 	%f232, %f33, 0f3F317218, %f43;
	setp.lt.u32 	%p2, %r6, 2139095040;
	@%p2 bra 	$L__BB1_3;
	setp.gt.s32 	%p3, %r6, -1082130432;
	fma.rn.f32 	%f44, %f2, 0f7F800000, 0f7F800000;
	selp.f32 	%f45, %f44, %f232, %p3;
	setp.eq.f32 	%p4, %f2, 0f00000000;
	selp.f32 	%f232, 0f80000000, %f45, %p4;
$L__BB1_3:
	mov.f32 	%f46, 0f3F000000;
	copysign.f32 	%f47, %f1, %f46;
	mul.f32 	%f48, %f47, %f232;
	mul.f32 	%f49, %f1, %f48;
	st.shared.f32 	[%r47+-8], %f49;
	ld.global.nc.f32 	%f6, [%rd18+-4];
	abs.f32 	%f50, %f6;
	mov.f32 	%f51, 0f3F800000;
	sub.f32 	%f52, %f51, %f50;
	rcp.approx.ftz.f32 	%f53, %f52;
	add.f32 	%f54, %f53, %f53;
	mul.f32 	%f55, %f50, %f54;
	setp.gt.f32 	%p5, %f50, 0f7E800000;
	selp.f32 	%f7, 0fC0000000, %f55, %p5;
	add.rz.f32 	%f56, %f7, %f51;
	mov.b32 	%r21, %f56;
	add.s32 	%r22, %r21, -1061158912;
	and.b32  	%r23, %r22, -8388608;
	mov.b32 	%r7, %f7;
	sub.s32 	%r24, %r7, %r23;
	mov.b32 	%f57, %r24;
	sub.s32 	%r25, 1082130432, %r23;
	mov.b32 	%f58, %r25;
	fma.rn.f32 	%f59, %f58, 0f3E800000, 0fBF800000;
	add.f32 	%f60, %f59, %f57;
	cvt.rn.f32.s32 	%f61, %r23;
	mul.f32 	%f62, %f61, 0f34000000;
	fma.rn.f32 	%f63, %f60, 0fBD39BF78, 0f3DD80012;
	fma.rn.f32 	%f64, %f63, %f60, 0fBE0778E0;
	fma.rn.f32 	%f65, %f64, %f60, 0f3E146475;
	fma.rn.f32 	%f66, %f65, %f60, 0fBE2A68DD;
	fma.rn.f32 	%f67, %f66, %f60, 0f3E4CAF9E;
	fma.rn.f32 	%f68, %f67, %f60, 0fBE800042;
	fma.rn.f32 	%f69, %f68, %f60, 0f3EAAAAE6;
	fma.rn.f32 	%f70, %f69, %f60, 0fBF000000;
	mul.f32 	%f71, %f60, %f70;
	fma.rn.f32 	%f72, %f71, %f60, %f60;
	fma.rn.f32 	%f233, %f62, 0f3F317218, %f72;
	setp.lt.u32 	%p6, %r7, 2139095040;
	@%p6 bra 	$L__BB1_5;
	setp.gt.s32 	%p7, %r7, -1082130432;
	fma.rn.f32 	%f73, %f7, 0f7F800000, 0f7F800000;
	selp.f32 	%f74, %f73, %f233, %p7;
	setp.eq.f32 	%p8, %f7, 0f00000000;
	selp.f32 	%f233, 0f80000000, %f74, %p8;
$L__BB1_5:
	mov.f32 	%f75, 0f3F000000;
	copysign.f32 	%f76, %f6, %f75;
	mul.f32 	%f77, %f76, %f233;
	mul.f32 	%f78, %f6, %f77;
	st.shared.f32 	[%r47+-4], %f78;
	ld.global.nc.f32 	%f11, [%rd18];
	abs.f32 	%f79, %f11;
	mov.f32 	%f80, 0f3F800000;
	sub.f32 	%f81, %f80, %f79;
	rcp.approx.ftz.f32 	%f82, %f81;
	add.f32 	%f83, %f82, %f82;
	mul.f32 	%f84, %f79, %f83;
	setp.gt.f32 	%p9, %f79, 0f7E800000;
	selp.f32 	%f12, 0fC0000000, %f84, %p9;
	add.rz.f32 	%f85, %f12, %f80;
	mov.b32 	%r26, %f85;
	add.s32 	%r27, %r26, -1061158912;
	and.b32  	%r28, %r27, -8388608;
	mov.b32 	%r8, %f12;
	sub.s32 	%r29, %r8, %r28;
	mov.b32 	%f86, %r29;
	sub.s32 	%r30, 1082130432, %r28;
	mov.b32 	%f87, %r30;
	fma.rn.f32 	%f88, %f87, 0f3E800000, 0fBF800000;
	add.f32 	%f89, %f88, %f86;
	cvt.rn.f32.s32 	%f90, %r28;
	mul.f32 	%f91, %f90, 0f34000000;
	fma.rn.f32 	%f92, %f89, 0fBD39BF78, 0f3DD80012;
	fma.rn.f32 	%f93, %f92, %f89, 0fBE0778E0;
	fma.rn.f32 	%f94, %f93, %f89, 0f3E146475;
	fma.rn.f32 	%f95, %f94, %f89, 0fBE2A68DD;
	fma.rn.f32 	%f96, %f95, %f89, 0f3E4CAF9E;
	fma.rn.f32 	%f97, %f96, %f89, 0fBE800042;
	fma.rn.f32 	%f98, %f97, %f89, 0f3EAAAAE6;
	fma.rn.f32 	%f99, %f98, %f89, 0fBF000000;
	mul.f32 	%f100, %f89, %f99;
	fma.rn.f32 	%f101, %f100, %f89, %f89;
	fma.rn.f32 	%f234, %f91, 0f3F317218, %f101;
	setp.lt.u32 	%p10, %r8, 2139095040;
	@%p10 bra 	$L__BB1_7;
	setp.gt.s32 	%p11, %r8, -1082130432;
	fma.rn.f32 	%f102, %f12, 0f7F800000, 0f7F800000;
	selp.f32 	%f103, %f102, %f234, %p11;
	setp.eq.f32 	%p12, %f12, 0f00000000;
	selp.f32 	%f234, 0f80000000, %f103, %p12;
$L__BB1_7:
	mov.f32 	%f104, 0f3F000000;
	copysign.f32 	%f105, %f11, %f104;
	mul.f32 	%f106, %f105, %f234;
	mul.f32 	%f107, %f11, %f106;
	st.shared.f32 	[%r47], %f107;
	ld.global.nc.f32 	%f16, [%rd18+4];
	abs.f32 	%f108, %f16;
	mov.f32 	%f109, 0f3F800000;
	sub.f32 	%f110, %f109, %f108;
	rcp.approx.ftz.f32 	%f111, %f110;
	add.f32 	%f112, %f111, %f111;
	mul.f32 	%f113, %f108, %f112;
	setp.gt.f32 	%p13, %f108, 0f7E800000;
	selp.f32 	%f17, 0fC0000000, %f113, %p13;
	add.rz.f32 	%f114, %f17, %f109;
	mov.b32 	%r31, %f114;
	add.s32 	%r32, %r31, -1061158912;
	and.b32  	%r33, %r32, -8388608;
	mov.b32 	%r9, %f17;
	sub.s32 	%r34, %r9, %r33;
	mov.b32 	%f115, %r34;
	sub.s32 	%r35, 1082130432, %r33;
	mov.b32 	%f116, %r35;
	fma.rn.f32 	%f117, %f116, 0f3E800000, 0fBF800000;
	add.f32 	%f118, %f117, %f115;
	cvt.rn.f32.s32 	%f119, %r33;
	mul.f32 	%f120, %f119, 0f34000000;
	fma.rn.f32 	%f121, %f118, 0fBD39BF78, 0f3DD80012;
	fma.rn.f32 	%f122, %f121, %f118, 0fBE0778E0;
	fma.rn.f32 	%f123, %f122, %f118, 0f3E146475;
	fma.rn.f32 	%f124, %f123, %f118, 0fBE2A68DD;
	fma.rn.f32 	%f125, %f124, %f118, 0f3E4CAF9E;
	fma.rn.f32 	%f126, %f125, %f118, 0fBE800042;
	fma.rn.f32 	%f127, %f126, %f118, 0f3EAAAAE6;
	fma.rn.f32 	%f128, %f127, %f118, 0fBF000000;
	mul.f32 	%f129, %f118, %f128;
	fma.rn.f32 	%f130, %f129, %f118, %f118;
	fma.rn.f32 	%f235, %f120, 0f3F317218, %f130;
	setp.lt.u32 	%p14, %r9, 2139095040;
	@%p14 bra 	$L__BB1_9;
	setp.gt.s32 	%p15, %r9, -1082130432;
	fma.rn.f32 	%f131, %f17, 0f7F800000, 0f7F800000;
	selp.f32 	%f132, %f131, %f235, %p15;
	setp.eq.f32 	%p16, %f17, 0f00000000;
	selp.f32 	%f235, 0f80000000, %f132, %p16;
$L__BB1_9:
	mov.f32 	%f133, 0f3F000000;
	copysign.f32 	%f134, %f16, %f133;
	mul.f32 	%f135, %f134, %f235;
	mul.f32 	%f136, %f16, %f135;
	st.shared.f32 	[%r47+4], %f136;
	add.s32 	%r48, %r48, 1;
	add.s32 	%r47, %r47, 32;
	add.s64 	%rd18, %rd18, 32;
	setp.ne.s32 	%p17, %r48, 10;
	@%p17 bra 	$L__BB1_1;
	cvta.to.global.u64 	%rd12, %rd4;
	cvta.to.global.u64 	%rd13, %rd5;
	mul.lo.s32 	%r36, %r1, 10;
	or.b32  	%r37, %r36, %r2;
	mul.wide.u32 	%rd14, %r37, 4;
	add.s64 	%rd15, %rd13, %rd14;
	ld.global.nc.f32 	%f137, [%rd15];
	shl.b32 	%r38, %r2, 2;
	mov.u32 	%r39, _ZZ25default_function_kernel_2E11ph_7_shared;
	add.s32 	%r40, %r39, %r38;
	st.shared.f32 	[%r40], %f137;
	ld.global.nc.f32 	%f138, [%rd15+8];
	st.shared.f32 	[%r40+8], %f138;
	ld.global.nc.f32 	%f139, [%rd15+16];
	st.shared.f32 	[%r40+16], %f139;
	ld.global.nc.f32 	%f140, [%rd15+24];
	st.shared.f32 	[%r40+24], %f140;
	ld.global.nc.f32 	%f141, [%rd15+32];
	st.shared.f32 	[%r40+32], %f141;
	bar.sync 	0;
	ld.shared.f32 	%f142, [_ZZ25default_function_kernel_2E11ph_7_shared];
	mad.lo.s32 	%r42, %r2, 80, %r14;
	ld.shared.f32 	%f143, [%r42];
	fma.rn.f32 	%f144, %f143, %f142, 0f00000000;
	ld.shared.f32 	%f145, [%r42+20];
	fma.rn.f32 	%f146, %f145, %f142, 0f00000000;
	ld.shared.f32 	%f147, [_ZZ25default_function_kernel_2E11ph_7_shared+4];
	ld.shared.f32 	%f148, [%r42+4];
	fma.rn.f32 	%f149, %f148, %f147, %f144;
	ld.shared.f32 	%f150, [%r42+24];
	fma.rn.f32 	%f151, %f150, %f147, %f146;
	ld.shared.f32 	%f152, [_ZZ25default_function_kernel_2E11ph_7_shared+8];
	ld.shared.f32 	%f153, [%r42+8];
	fma.rn.f32 	%f154, %f153, %f152, %f149;
	ld.shared.f32 	%f155, [%r42+28];
	fma.rn.f32 	%f156, %f155, %f152, %f151;
	ld.shared.f32 	%f157, [_ZZ25default_function_kernel_2E11ph_7_shared+12];
	ld.shared.f32 	%f158, [%r42+12];
	fma.rn.f32 	%f159, %f158, %f157, %f154;
	ld.shared.f32 	%f160, [%r42+32];
	fma.rn.f32 	%f161, %f160, %f157, %f156;
	ld.shared.f32 	%f162, [_ZZ25default_function_kernel_2E11ph_7_shared+16];
	ld.shared.f32 	%f163, [%r42+16];
	fma.rn.f32 	%f164, %f163, %f162, %f159;
	ld.shared.f32 	%f165, [%r42+36];
	fma.rn.f32 	%f166, %f165, %f162, %f161;
	ld.shared.f32 	%f167, [%r42+40];
	fma.rn.f32 	%f168, %f167, %f142, 0f00000000;
	ld.shared.f32 	%f169, [%r42+60];
	fma.rn.f32 	%f170, %f169, %f142, 0f00000000;
	ld.shared.f32 	%f171, [%r42+44];
	fma.rn.f32 	%f172, %f171, %f147, %f168;
	ld.shared.f32 	%f173, [%r42+64];
	fma.rn.f32 	%f174, %f173, %f147, %f170;
	ld.shared.f32 	%f175, [%r42+48];
	fma.rn.f32 	%f176, %f175, %f152, %f172;
	ld.shared.f32 	%f177, [%r42+68];
	fma.rn.f32 	%f178, %f177, %f152, %f174;
	ld.shared.f32 	%f179, [%r42+52];
	fma.rn.f32 	%f180, %f179, %f157, %f176;
	ld.shared.f32 	%f181, [%r42+72];
	fma.rn.f32 	%f182, %f181, %f157, %f178;
	ld.shared.f32 	%f183, [%r42+56];
	fma.rn.f32 	%f184, %f183, %f162, %f180;
	ld.shared.f32 	%f185, [%r42+76];
	fma.rn.f32 	%f186, %f185, %f162, %f182;
	ld.shared.f32 	%f187, [_ZZ25default_function_kernel_2E11ph_7_shared+20];
	ld.shared.f32 	%f188, [%r42+160];
	fma.rn.f32 	%f189, %f188, %f187, 0f00000000;
	ld.shared.f32 	%f190, [%r42+180];
	fma.rn.f32 	%f191, %f190, %f187, 0f00000000;
	ld.shared.f32 	%f192, [_ZZ25default_function_kernel_2E11ph_7_shared+24];
	ld.shared.f32 	%f193, [%r42+164];
	fma.rn.f32 	%f194, %f193, %f192, %f189;
	ld.shared.f32 	%f195, [%r42+184];
	fma.rn.f32 	%f196, %f195, %f192, %f191;
	ld.shared.f32 	%f197, [_ZZ25default_function_kernel_2E11ph_7_shared+28];
	ld.shared.f32 	%f198, [%r42+168];
	fma.rn.f32 	%f199, %f198, %f197, %f194;
	ld.shared.f32 	%f200, [%r42+188];
	fma.rn.f32 	%f201, %f200, %f197, %f196;
	ld.shared.f32 	%f202, [_ZZ25default_function_kernel_2E11ph_7_shared+32];
	ld.shared.f32 	%f203, [%r42+172];
	fma.rn.f32 	%f204, %f203, %f202, %f199;
	ld.shared.f32 	%f205, [%r42+192];
	fma.rn.f32 	%f206, %f205, %f202, %f201;
	ld.shared.f32 	%f207, [_ZZ25default_function_kernel_2E11ph_7_shared+36];
	ld.shared.f32 	%f208, [%r42+176];
	fma.rn.f32 	%f209, %f208, %f207, %f204;
	ld.shared.f32 	%f210, [%r42+196];
	fma.rn.f32 	%f211, %f210, %f207, %f206;
	ld.shared.f32 	%f212, [%r42+200];
	fma.rn.f32 	%f213, %f212, %f187, 0f00000000;
	ld.shared.f32 	%f214, [%r42+220];
	fma.rn.f32 	%f215, %f214, %f187, 0f00000000;
	ld.shared.f32 	%f216, [%r42+204];
	fma.rn.f32 	%f217, %f216, %f192, %f213;
	ld.shared.f32 	%f218, [%r42+224];
	fma.rn.f32 	%f219, %f218, %f192, %f215;
	ld.shared.f32 	%f220, [%r42+208];
	fma.rn.f32 	%f221, %f220, %f197, %f217;
	ld.shared.f32 	%f222, [%r42+228];
	fma.rn.f32 	%f223, %f222, %f197, %f219;
	ld.shared.f32 	%f224, [%r42+212];
	fma.rn.f32 	%f225, %f224, %f202, %f221;
	ld.shared.f32 	%f226, [%r42+232];
	fma.rn.f32 	%f227, %f226, %f202, %f223;
	ld.shared.f32 	%f228, [%r42+216];
	fma.rn.f32 	%f229, %f228, %f207, %f225;
	ld.shared.f32 	%f230, [%r42+236];
	fma.rn.f32 	%f231, %f230, %f207, %f227;
	shl.b32 	%r43, %r1, 6;
	mul.lo.s32 	%r44, %r1, 80;
	or.b32  	%r45, %r38, %r44;
	sub.s32 	%r46, %r45, %r43;
	mul.wide.u32 	%rd16, %r46, 4;
	add.s64 	%rd17, %rd12, %rd16;
	st.global.f32 	[%rd17], %f164;
	st.global.f32 	[%rd17+4], %f166;
	st.global.f32 	[%rd17+8], %f184;
	st.global.f32 	[%rd17+12], %f186;
	st.global.f32 	[%rd17+32], %f209;
	st.global.f32 	[%rd17+36], %f211;
	st.global.f32 	[%rd17+40], %f229;
	st.global.f32 	[%rd17+44], %f231;
	ret;

}
	// .globl	default_function_kernel
.visible .entry default_function_kernel(
	.param .u64 .ptr .align 1 default_function_kernel_param_0,
	.param .u64 .ptr .align 1 default_function_kernel_param_1
)
.maxntid 32
{
	.reg .pred 	%p<4>;
	.reg .b32 	%r<5>;
	.reg .b32 	%f<23>;
	.reg .b64 	%rd<8>;

	ld.param.u64 	%rd1, [default_function_kernel_param_0];
	ld.param.u64 	%rd2, [default_function_kernel_param_1];
	cvta.to.global.u64 	%rd3, %rd1;
	cvta.to.global.u64 	%rd4, %rd2;
	mov.u32 	%r1, %ctaid.x;
	shl.b32 	%r2, %r1, 5;
	mov.u32 	%r3, %tid.x;
	or.b32  	%r4, %r2, %r3;
	mul.wide.u32 	%rd5, %r4, 4;
	add.s64 	%rd6, %rd4, %rd5;
	ld.global.nc.f32 	%f1, [%rd6];
	abs.f32 	%f2, %f1;
	fma.rn.f32 	%f3, %f2, 0fBF000000, 0f3F000000;
	rsqrt.approx.ftz.f32 	%f4, %f3;
	mul.f32 	%f5, %f4, %f3;
	mul.f32 	%f6, %f4, 0fBF000000;
	fma.rn.f32 	%f7, %f5, %f6, 0f3F000000;
	fma.rn.f32 	%f8, %f5, %f7, %f5;
	setp.eq.f32 	%p1, %f2, 0f3F800000;
	selp.f32 	%f9, 0f00000000, %f8, %p1;
	setp.gt.f32 	%p2, %f2, 0f3F0F5C29;
	selp.f32 	%f10, %f9, %f2, %p2;
	mul.f32 	%f11, %f10, %f10;
	fma.rn.f32 	%f12, %f11, 0f3D4DD2F7, 0f3C99CA97;
	fma.rn.f32 	%f13, %f12, %f11, 0f3D3F90E8;
	fma.rn.f32 	%f14, %f13, %f11, 0f3D993CCF;
	fma.rn.f32 	%f15, %f14, %f11, 0f3E2AAC04;
	mul.f32 	%f16, %f11, %f15;
	fma.rn.f32 	%f17, %f16, %f10, %f10;
	mul.f32 	%f18, %f17, 0fC0000000;
	fma.rn.f32 	%f19, 0f3F6EE581, 0f3FD774EB, %f18;
	selp.f32 	%f20, %f19, %f17, %p2;
	setp.num.f32 	%p3, %f20, %f20;
	copysign.f32 	%f21, %f1, %f20;
	selp.f32 	%f22, %f21, %f20, %p3;
	add.s64 	%rd7, %rd3, %rd5;
	st.global.f32 	[%rd7], %f22;
	ret;

}


// ===== COMPILED SASS (sm_100) =====

	.target	sm_100

	.elftype	@"ET_EXEC"


//--------------------- .note.nv.tkinfo           --------------------------
	.section	.note.nv.tkinfo,"",@"SHT_NOTE"
	.sectionflags	@"SHF_NOTE_NV_TKINFO"
	.tkinfo
        /*0018*/ 	.word	0x00000002
        /*0030*/ 	.string	""
        /*0030*/ 	.string	"ptxas"
        /*0030*/ 	.string	"Cuda compilation tools, release 13.0, V13.0.88"
        /*0030*/ 	.string	"Build cuda_13.0.r13.0/compiler.36424714_0"
        /*0030*/ 	.string	"-arch sm_100 -m 64 "



//--------------------- .note.nv.cuinfo           --------------------------
	.section	.note.nv.cuinfo,"",@"SHT_NOTE"
	.sectionflags	@"SHF_NOTE_NV_CUINFO"
        /*0018*/ 	.short	0x0002
        /*001a*/ 	.short	0x0064
        /*001c*/ 	.short	0x0082
	.zero		2


//--------------------- .nv.info                  --------------------------
	.section	.nv.info,"",@"SHT_CUDA_INFO"
	.align	4


	//----- nvinfo : EIATTR_REGCOUNT
	.align		4
        /*0000*/ 	.byte	0x04, 0x2f
        /*0002*/ 	.short	(.L_1 - .L_0)
	.align		4
.L_0:
        /*0004*/ 	.word	index@(default_function_kernel_1)
        /*0008*/ 	.word	0x0000000b


	//----- nvinfo : EIATTR_FRAME_SIZE
	.align		4
.L_1:
        /*000c*/ 	.byte	0x04, 0x11
        /*000e*/ 	.short	(.L_3 - .L_2)
	.align		4
.L_2:
        /*0010*/ 	.word	index@(default_function_kernel_1)
        /*0014*/ 	.word	0x00000000


	//----- nvinfo : EIATTR_REGCOUNT
	.align		4
.L_3:
        /*0018*/ 	.byte	0x04, 0x2f
        /*001a*/ 	.short	(.L_5 - .L_4)
	.align		4
.L_4:
        /*001c*/ 	.word	index@(default_function_kernel_2)
        /*0020*/ 	.word	0x0000003a


	//----- nvinfo : EIATTR_FRAME_SIZE
	.align		4
.L_5:
        /*0024*/ 	.byte	0x04, 0x11
        /*0026*/ 	.short	(.L_7 - .L_6)
	.align		4
.L_6:
        /*0028*/ 	.word	index@(default_function_kernel_2)
        /*002c*/ 	.word	0x00000000


	//----- nvinfo : EIATTR_REGCOUNT
	.align		4
.L_7:
        /*0030*/ 	.byte	0x04, 0x2f
        /*0032*/ 	.short	(.L_9 - .L_8)
	.align		4
.L_8:
        /*0034*/ 	.word	index@(default_function_kernel)
        /*0038*/ 	.word	0x0000000c


	//----- nvinfo : EIATTR_FRAME_SIZE
	.align		4
.L_9:
        /*003c*/ 	.byte	0x04, 0x11
        /*003e*/ 	.short	(.L_11 - .L_10)
	.align		4
.L_10:
        /*0040*/ 	.word	index@(default_function_kernel)
        /*0044*/ 	.word	0x00000000


	//----- nvinfo : EIATTR_MIN_STACK_SIZE
	.align		4
.L_11:
        /*0048*/ 	.byte	0x04, 0x12
        /*004a*/ 	.short	(.L_13 - .L_12)
	.align		4
.L_12:
        /*004c*/ 	.word	index@(default_function_kernel)
        /*0050*/ 	.word	0x00000000


	//----- nvinfo : EIATTR_MIN_STACK_SIZE
	.align		4
.L_13:
        /*0054*/ 	.byte	0x04, 0x12
        /*0056*/ 	.short	(.L_15 - .L_14)
	.align		4
.L_14:
        /*0058*/ 	.word	index@(default_function_kernel_2)
        /*005c*/ 	.word	0x00000000


	//----- nvinfo : EIATTR_MIN_STACK_SIZE
	.align		4
.L_15:
        /*0060*/ 	.byte	0x04, 0x12
        /*0062*/ 	.short	(.L_17 - .L_16)
	.align		4
.L_16:
        /*0064*/ 	.word	index@(default_function_kernel_1)
        /*0068*/ 	.word	0x00000000
.L_17:


//--------------------- .nv.compat                --------------------------
	.section	.nv.compat,"",@"SHT_CUDA_COMPAT_INFO"
	.align	4
        /*0000*/ 	.byte	0x02, 0x09, 0x00, 0x00, 0x02, 0x02, 0x01, 0x00, 0x02, 0x05, 0x05, 0x00, 0x03, 0x07, 0x01, 0x01
        /*0010*/ 	.byte	0x02, 0x03, 0x00, 0x00, 0x02, 0x06, 0x01, 0x00, 0x04, 0x0b, 0x08, 0x00, 0x01, 0x00, 0x00, 0x00
        /*0020*/ 	.byte	0x00, 0x00, 0x00, 0x00


//--------------------- .nv.info.default_function_kernel --------------------------
	.section	.nv.info.default_function_kernel,"",@"SHT_CUDA_INFO"
	.sectionflags	@""
	.align	4


	//----- nvinfo : EIATTR_CUDA_API_VERSION
	.align		4
        /*0000*/ 	.byte	0x04, 0x37
        /*0002*/ 	.short	(.L_19 - .L_18)
.L_18:
        /*0004*/ 	.word	0x00000082


	//----- nvinfo : EIATTR_KPARAM_INFO
	.align		4
.L_19:
        /*0008*/ 	.byte	0x04, 0x17
        /*000a*/ 	.short	(.L_21 - .L_20)
.L_20:
        /*000c*/ 	.word	0x00000000
        /*0010*/ 	.short	0x0001
        /*0012*/ 	.short	0x0008
        /*0014*/ 	.byte	0x00, 0xf5, 0x21, 0x00


	//----- nvinfo : EIATTR_KPARAM_INFO
	.align		4
.L_21:
        /*0018*/ 	.byte	0x04, 0x17
        /*001a*/ 	.short	(.L_23 - .L_22)
.L_22:
        /*001c*/ 	.word	0x00000000
        /*0020*/ 	.short	0x0000
        /*0022*/ 	.short	0x0000
        /*0024*/ 	.byte	0x00, 0xf5, 0x21, 0x00


	//----- nvinfo : EIATTR_SPARSE_MMA_MASK
	.align		4
.L_23:
        /*0028*/ 	.byte	0x03, 0x50
        /*002a*/ 	.short	0x0000


	//----- nvinfo : EIATTR_MAXREG_COUNT
	.align		4
        /*002c*/ 	.byte	0x03, 0x1b
        /*002e*/ 	.short	0x00ff


	//----- nvinfo : EIATTR_MERCURY_ISA_VERSION
	.align		4
        /*0030*/ 	.byte	0x03, 0x5f
        /*0032*/ 	.short	0x0101


	//----- nvinfo : EIATTR_VRC_CTA_INIT_COUNT
	.align		4
        /*0034*/ 	.byte	0x02, 0x4a
	.zero		1
	.zero		1


	//----- nvinfo : EIATTR_EXIT_INSTR_OFFSETS
	.align		4
        /*0038*/ 	.byte	0x04, 0x1c
        /*003a*/ 	.short	(.L_25 - .L_24)


	//   ....[0]....
.L_24:
        /*003c*/ 	.word	0x00000250


	//----- nvinfo : EIATTR_MAX_THREADS
	.align		4
.L_25:
        /*0040*/ 	.byte	0x04, 0x05
        /*0042*/ 	.short	(.L_27 - .L_26)
.L_26:
        /*0044*/ 	.word	0x00000020
        /*0048*/ 	.word	0x00000001
        /*004c*/ 	.word	0x00000001


	//----- nvinfo : EIATTR_CBANK_PARAM_SIZE
	.align		4
.L_27:
        /*0050*/ 	.byte	0x03, 0x19
        /*0052*/ 	.short	0x0010


	//----- nvinfo : EIATTR_PARAM_CBANK
	.align		4
        /*0054*/ 	.byte	0x04, 0x0a
        /*0056*/ 	.short	(.L_29 - .L_28)
	.align		4
.L_28:
        /*0058*/ 	.word	index@(.nv.constant0.default_function_kernel)
        /*005c*/ 	.short	0x0380
        /*005e*/ 	.short	0x0010


	//----- nvinfo : EIATTR_SW_WAR
	.align		4
.L_29:
        /*0060*/ 	.byte	0x04, 0x36
        /*0062*/ 	.short	(.L_31 - .L_30)
.L_30:
        /*0064*/ 	.word	0x00000008
.L_31:


//--------------------- .nv.info.default_function_kernel_2 --------------------------
	.section	.nv.info.default_function_kernel_2,"",@"SHT_CUDA_INFO"
	.sectionflags	@""
	.align	4


	//----- nvinfo : EIATTR_CUDA_API_VERSION
	.align		4
        /*0000*/ 	.byte	0x04, 0x37
        /*0002*/ 	.short	(.L_33 - .L_32)
.L_32:
        /*0004*/ 	.word	0x00000082


	//----- nvinfo : EIATTR_KPARAM_INFO
	.align		4
.L_33:
        /*0008*/ 	.byte	0x04, 0x17
        /*000a*/ 	.short	(.L_35 - .L_34)
.L_34:
        /*000c*/ 	.word	0x00000000
        /*0010*/ 	.short	0x0002
        /*0012*/ 	.short	0x0010
        /*0014*/ 	.byte	0x00, 0xf5, 0x21, 0x00


	//----- nvinfo : EIATTR_KPARAM_INFO
	.align		4
.L_35:
        /*0018*/ 	.byte	0x04, 0x17
        /*001a*/ 	.short	(.L_37 - .L_36)
.L_36:
        /*001c*/ 	.word	0x00000000
        /*0020*/ 	.short	0x0001
        /*0022*/ 	.short	0x0008
        /*0024*/ 	.byte	0x00, 0xf5, 0x21, 0x00


	//----- nvinfo : EIATTR_KPARAM_INFO
	.align		4
.L_37:
        /*0028*/ 	.byte	0x04, 0x17
        /*002a*/ 	.short	(.L_39 - .L_38)
.L_38:
        /*002c*/ 	.word	0x00000000
        /*0030*/ 	.short	0x0000
        /*0032*/ 	.short	0x0000
        /*0034*/ 	.byte	0x00, 0xf5, 0x21, 0x00


	//----- nvinfo : EIATTR_SPARSE_MMA_MASK
	.align		4
.L_39:
        /*0038*/ 	.byte	0x03, 0x50
        /*003a*/ 	.short	0x0000


	//----- nvinfo : EIATTR_MAXREG_COUNT
	.align		4
        /*003c*/ 	.byte	0x03, 0x1b
        /*003e*/ 	.short	0x00ff


	//----- nvinfo : EIATTR_NUM_BARRIERS
	.align		4
        /*0040*/ 	.byte	0x02, 0x4c
        /*0042*/ 	.byte	0x01
	.zero		1


	//----- nvinfo : EIATTR_MERCURY_ISA_VERSION
	.align		4
        /*0044*/ 	.byte	0x03, 0x5f
        /*0046*/ 	.short	0x0101


	//----- nvinfo : EIATTR_VRC_CTA_INIT_COUNT
	.align		4
        /*0048*/ 	.byte	0x02, 0x4a
	.zero		1
	.zero		1


	//----- nvinfo : EIATTR_EXIT_INSTR_OFFSETS
	.align		4
        /*004c*/ 	.byte	0x04, 0x1c
        /*004e*/ 	.short	(.L_41 - .L_40)


	//   ....[0]....
.L_40:
        /*0050*/ 	.word	0x00001080


	//----- nvinfo : EIATTR_MAX_THREADS
	.align		4
.L_41:
        /*0054*/ 	.byte	0x04, 0x05
        /*0056*/ 	.short	(.L_43 - .L_42)
.L_42:
        /*0058*/ 	.word	0x00000002
        /*005c*/ 	.word	0x00000001
        /*0060*/ 	.word	0x00000001


	//----- nvinfo : EIATTR_CBANK_PARAM_SIZE
	.align		4
.L_43:
        /*0064*/ 	.byte	0x03, 0x19
        /*0066*/ 	.short	0x0018


	//----- nvinfo : EIATTR_PARAM_CBANK
	.align		4
        /*0068*/ 	.byte	0x04, 0x0a
        /*006a*/ 	.short	(.L_45 - .L_44)
	.align		4
.L_44:
        /*006c*/ 	.word	index@(.nv.constant0.default_function_kernel_2)
        /*0070*/ 	.short	0x0380
        /*0072*/ 	.short	0x0018


	//----- nvinfo : EIATTR_SW_WAR
	.align		4
.L_45:
        /*0074*/ 	.byte	0x04, 0x36
        /*0076*/ 	.short	(.L_47 - .L_46)
.L_46:
        /*0078*/ 	.word	0x00000008
.L_47:


//--------------------- .nv.info.default_function_kernel_1 --------------------------
	.section	.nv.info.default_function_kernel_1,"",@"SHT_CUDA_INFO"
	.sectionflags	@""
	.align	4


	//----- nvinfo : EIATTR_CUDA_API_VERSION
	.align		4
        /*0000*/ 	.byte	0x04, 0x37
        /*0002*/ 	.short	(.L_49 - .L_48)
.L_48:
        /*0004*/ 	.word	0x00000082


	//----- nvinfo : EIATTR_KPARAM_INFO
	.align		4
.L_49:
        /*0008*/ 	.byte	0x04, 0x17
        /*000a*/ 	.short	(.L_51 - .L_50)
.L_50:
        /*000c*/ 	.word	0x00000000
        /*0010*/ 	.short	0x0001
        /*0012*/ 	.short	0x0008
        /*0014*/ 	.byte	0x00, 0xf5, 0x21, 0x00


	//----- nvinfo : EIATTR_KPARAM_INFO
	.align		4
.L_51:
        /*0018*/ 	.byte	0x04, 0x17
        /*001a*/ 	.short	(.L_53 - .L_52)
.L_52:
        /*001c*/ 	.word	0x00000000
        /*0020*/ 	.short	0x0000
        /*0022*/ 	.short	0x0000
        /*0024*/ 	.byte	0x00, 0xf5, 0x21, 0x00


	//----- nvinfo : EIATTR_SPARSE_MMA_MASK
	.align		4
.L_53:
        /*0028*/ 	.byte	0x03, 0x50
        /*002a*/ 	.short	0x0000


	//----- nvinfo : EIATTR_MAXREG_COUNT
	.align		4
        /*002c*/ 	.byte	0x03, 0x1b
        /*002e*/ 	.short	0x00ff


	//----- nvinfo : EIATTR_MERCURY_ISA_VERSION
	.align		4
        /*0030*/ 	.byte	0x03, 0x5f
        /*0032*/ 	.short	0x0101


	//----- nvinfo : EIATTR_VRC_CTA_INIT_COUNT
	.align		4
        /*0034*/ 	.byte	0x02, 0x4a
	.zero		1
	.zero		1


	//----- nvinfo : EIATTR_EXIT_INSTR_OFFSETS
	.align		4
        /*0038*/ 	.byte	0x04, 0x1c
        /*003a*/ 	.short	(.L_55 - .L_54)


	//   ....[0]....
.L_54:
        /*003c*/ 	.word	0x000004f0


	//----- nvinfo : EIATTR_MAX_THREADS
	.align		4
.L_55:
        /*0040*/ 	.byte	0x04, 0x05
        /*0042*/ 	.short	(.L_57 - .L_56)
.L_56:
        /*0044*/ 	.word	0x00000020
        /*0048*/ 	.word	0x00000001
        /*004c*/ 	.word	0x00000001


	//----- nvinfo : EIATTR_CBANK_PARAM_SIZE
	.align		4
.L_57:
        /*0050*/ 	.byte	0x03, 0x19
        /*0052*/ 	.short	0x0010


	//----- nvinfo : EIATTR_PARAM_CBANK
	.align		4
        /*0054*/ 	.byte	0x04, 0x0a
        /*0056*/ 	.short	(.L_59 - .L_58)
	.align		4
.L_58:
        /*0058*/ 	.word	index@(.nv.constant0.default_function_kernel_1)
        /*005c*/ 	.short	0x0380
        /*005e*/ 	.short	0x0010


	//----- nvinfo : EIATTR_SW_WAR
	.align		4
.L_59:
        /*0060*/ 	.byte	0x04, 0x36
        /*0062*/ 	.short	(.L_61 - .L_60)
.L_60:
        /*0064*/ 	.word	0x00000008
.L_61:


//--------------------- .nv.callgraph             --------------------------
	.section	.nv.callgraph,"",@"SHT_CUDA_CALLGRAPH"
	.align	4
	.sectionentsize	8
	.align		4
        /*0000*/ 	.word	0x00000000
	.align		4
        /*0004*/ 	.word	0xffffffff
	.align		4
        /*0008*/ 	.word	0x00000000
	.align		4
        /*000c*/ 	.word	0xfffffffe
	.align		4
        /*0010*/ 	.word	0x00000000
	.align		4
        /*0014*/ 	.word	0xfffffffd
	.align		4
        /*0018*/ 	.word	0x00000000
	.align		4
        /*001c*/ 	.word	0xfffffffc


//--------------------- .text.default_function_kernel --------------------------
	.section	.text.default_function_kernel,"ax",@progbits
	.align	128
        .global         default_function_kernel
        .type           default_function_kernel,@function
        .size           default_function_kernel,(.L_x_4 - default_function_kernel)
        .other          default_function_kernel,@"STO_CUDA_ENTRY STV_DEFAULT"
default_function_kernel:
.text.default_function_kernel:
[----:B------:R-:W-:Y:S01]  /*0000*/  LDC R1, c[0x0][0x37c] ;  /* 0x0000df00ff017b82 */ /* 0x000fe20000000800 */
[----:B------:R-:W0:Y:S07]  /*0010*/  S2R R5, SR_TID.X ;  /* 0x0000000000057919 */ /* 0x000e2e0000002100 */
[----:B------:R-:W1:Y:S01]  /*0020*/  S2UR UR4, SR_CTAID.X ;  /* 0x00000000000479c3 */ /* 0x000e620000002500 */
[----:B------:R-:W2:Y:S07]  /*0030*/  LDCU.64 UR6, c[0x0][0x358] ;  /* 0x00006b00ff0677ac */ /* 0x000eae0008000a00 */
[----:B------:R-:W3:Y:S01]  /*0040*/  LDC.64 R2, c[0x0][0x388] ;  /* 0x0000e200ff027b82 */ /* 0x000ee20000000a00 */
[----:B-1----:R-:W-:-:S06]  /*0050*/  USHF.L.U32 UR4, UR4, 0x5, URZ ;  /* 0x0000000504047899 */ /* 0x002fcc00080006ff */
[----:B0-----:R-:W-:-:S05]  /*0060*/  LOP3.LUT R5, R5, UR4, RZ, 0xfc, !PT ;  /* 0x0000000405057c12 */ /* 0x001fca000f8efcff */
[----:B---3--:R-:W-:-:S05]  /*0070*/  IMAD.WIDE.U32 R2, R5, 0x4, R2 ;  /* 0x0000000405027825 */ /* 0x008fca00078e0002 */
[----:B--2---:R0:W2:Y:S01]  /*0080*/  LDG.E.CONSTANT R0, desc[UR6][R2.64] ;  /* 0x0000000602007981 */ /* 0x0040a2000c1e9900 */
[----:B------:R-:W-:Y:S01]  /*0090*/  HFMA2 R7, -RZ, RZ, 1.75, 0 ;  /* 0x3f000000ff077431 */ /* 0x000fe200000001ff */
[----:B0-----:R-:W-:-:S04]  /*00a0*/  MOV R3, 0x3d4dd2f7 ;  /* 0x3d4dd2f700037802 */ /* 0x001fc80000000f00 */
[C---:B--2---:R-:W-:Y:S01]  /*00b0*/  FFMA R4, |R0|.reuse, -R7, 0.5 ;  /* 0x3f00000000047423 */ /* 0x044fe20000000a07 */
[C---:B------:R-:W-:Y:S02]  /*00c0*/  FSETP.NEU.AND P1, PT, |R0|.reuse, 1, PT ;  /* 0x3f8000000000780b */ /* 0x040fe40003f2d200 */
[----:B------:R-:W-:Y:S01]  /*00d0*/  FSETP.GT.AND P0, PT, |R0|, 0.56000000238418579102, PT ;  /* 0x3f0f5c290000780b */ /* 0x000fe20003f04200 */
[----:B------:R-:W0:Y:S02]  /*00e0*/  MUFU.RSQ R7, R4 ;  /* 0x0000000400077308 */ /* 0x000e240000001400 */
[----:B0-----:R-:W-:Y:S01]  /*00f0*/  FMUL R6, R4, R7 ;  /* 0x0000000704067220 */ /* 0x001fe20000400000 */
[----:B------:R-:W-:-:S04]  /*0100*/  FMUL R7, R7, -0.5 ;  /* 0xbf00000007077820 */ /* 0x000fc80000400000 */
[----:B------:R-:W-:-:S04]  /*0110*/  FFMA R7, R6, R7, 0.5 ;  /* 0x3f00000006077423 */ /* 0x000fc80000000007 */
[----:B------:R-:W-:-:S05]  /*0120*/  FFMA R7, R6, R7, R6 ;  /* 0x0000000706077223 */ /* 0x000fca0000000006 */
[----:B------:R-:W-:-:S04]  /*0130*/  FSEL R7, R7, RZ, P1 ;  /* 0x000000ff07077208 */ /* 0x000fc80000800000 */
[----:B------:R-:W-:-:S05]  /*0140*/  FSEL R7, R7, |R0|, P0 ;  /* 0x4000000007077208 */ /* 0x000fca0000000000 */
[----:B------:R-:W-:-:S04]  /*0150*/  FMUL R6, R7, R7 ;  /* 0x0000000707067220 */ /* 0x000fc80000400000 */
[----:B------:R-:W-:-:S04]  /*0160*/  FFMA R3, R6, R3, 0.018773360177874565125 ;  /* 0x3c99ca9706037423 */ /* 0x000fc80000000003 */
[----:B------:R-:W-:-:S04]  /*0170*/  FFMA R3, R6, R3, 0.046769052743911743164 ;  /* 0x3d3f90e806037423 */ /* 0x000fc80000000003 */
[----:B------:R-:W-:-:S04]  /*0180*/  FFMA R3, R6, R3, 0.074823014438152313232 ;  /* 0x3d993ccf06037423 */ /* 0x000fc80000000003 */
[C---:B------:R-:W-:Y:S02]  /*0190*/  FFMA R9, R6.reuse, R3, 0.16667181253433227539 ;  /* 0x3e2aac0406097423 */ /* 0x040fe40000000003 */
[----:B------:R-:W0:Y:S02]  /*01a0*/  LDC.64 R2, c[0x0][0x380] ;  /* 0x0000e000ff027b82 */ /* 0x000e240000000a00 */
[----:B------:R-:W-:Y:S01]  /*01b0*/  FMUL R6, R6, R9 ;  /* 0x0000000906067220 */ /* 0x000fe20000400000 */
[----:B------:R-:W-:-:S03]  /*01c0*/  HFMA2 R9, -RZ, RZ, 1.9599609375, 20144 ;  /* 0x3fd774ebff097431 */ /* 0x000fc600000001ff */
[----:B------:R-:W-:-:S04]  /*01d0*/  FFMA R7, R7, R6, R7 ;  /* 0x0000000607077223 */ /* 0x000fc80000000007 */
[----:B------:R-:W-:-:S04]  /*01e0*/  FMUL R4, R7, -2 ;  /* 0xc000000007047820 */ /* 0x000fc80000400000 */
[----:B------:R-:W-:-:S05]  /*01f0*/  @P0 FFMA R7, R9, 0.93318945169448852539, R4 ;  /* 0x3f6ee58109070823 */ /* 0x000fca0000000004 */
[C---:B------:R-:W-:Y:S02]  /*0200*/  FSETP.NAN.AND P0, PT, R7.reuse, R7, PT ;  /* 0x000000070700720b */ /* 0x040fe40003f08000 */
[----:B------:R-:W-:Y:S01]  /*0210*/  LOP3.LUT R0, R7, 0x80000000, R0, 0xb8, !PT ;  /* 0x8000000007007812 */ /* 0x000fe200078eb800 */
[----:B0-----:R-:W-:-:S03]  /*0220*/  IMAD.WIDE.U32 R2, R5, 0x4, R2 ;  /* 0x0000000405027825 */ /* 0x001fc600078e0002 */
[----:B------:R-:W-:-:S05]  /*0230*/  FSEL R7, R0, R7, !P0 ;  /* 0x0000000700077208 */ /* 0x000fca0004000000 */
[----:B------:R-:W-:Y:S01]  /*0240*/  STG.E desc[UR6][R2.64], R7 ;  /* 0x0000000702007986 */ /* 0x000fe2000c101906 */
[----:B------:R-:W-:Y:S05]  /*0250*/  EXIT ;  /* 0x000000000000794d */ /* 0x000fea0003800000 */
.L_x_0:
[----:B------:R-:W-:-:S00]  /*0260*/  BRA `(.L_x_0) ;  /* 0xfffffffc00fc7947 */ /* 0x000fc0000383ffff */
[----:B------:R-:W-:-:S00]  /*0270*/  NOP ;  /* 0x0000000000007918 */ /* 0x000fc00000000000 */
        /* <DEDUP_REMOVED lines=8> */
.L_x_4:


//--------------------- .text.default_function_kernel_2 --------------------------
	.section	.text.default_function_kernel_2,"ax",@progbits
	.align	128
        .global         default_function_kernel_2
        .type           default_function_kernel_2,@function
        .size           default_function_kernel_2,(.L_x_5 - default_function_kernel_2)
        .other          default_function_kernel_2,@"STO_CUDA_ENTRY STV_DEFAULT"
default_function_kernel_2:
.text.default_function_kernel_2:
[----:B------:R-:W-:Y:S01]  /*0000*/  LDC R1, c[0x0][0x37c] ;  /* 0x0000df00ff017b82 */ /* 0x000fe20000000800 */
[----:B------:R-:W0:Y:S07]  /*0010*/  S2R R0, SR_CTAID.X ;  /* 0x0000000000007919 */ /* 0x000e2e0000002500 */
[----:B------:R-:W1:Y:S01]  /*0020*/  S2UR UR5, SR_CgaCtaId ;  /* 0x00000000000579c3 */ /* 0x000e620000008800 */
[----:B------:R-:W2:Y:S01]  /*0030*/  LDCU.64 UR6, c[0x0][0x388] ;  /* 0x00007100ff0677ac */ /* 0x000ea20008000a00 */
[----:B------:R-:W3:Y:S01]  /*0040*/  S2R R4, SR_TID.X ;  /* 0x0000000000047919 */ /* 0x000ee20000002100 */
[----:B------:R-:W-:Y:S01]  /*0050*/  UMOV UR4, 0x400 ;  /* 0x0000040000047882 */ /* 0x000fe20000000000 */
[----:B------:R-:W4:Y:S01]  /*0060*/  LDCU.64 UR8, c[0x0][0x358] ;  /* 0x00006b00ff0877ac */ /* 0x000f220008000a00 */
[----:B-1----:R-:W-:Y:S01]  /*0070*/  ULEA UR4, UR5, UR4, 0x18 ;  /* 0x0000000405047291 */ /* 0x002fe2000f8ec0ff */
[----:B0-----:R-:W-:-:S04]  /*0080*/  IMAD.WIDE.U32 R2, R0, 0x140, RZ ;  /* 0x0000014000027825 */ /* 0x001fc800078e00ff */
[C---:B---3--:R-:W-:Y:S01]  /*0090*/  IMAD.WIDE.U32 R6, R4.reuse, 0x10, RZ ;  /* 0x0000001004067825 */ /* 0x048fe200078e00ff */
[----:B------:R-:W-:Y:S01]  /*00a0*/  LEA R5, R4, UR4, 0x4 ;  /* 0x0000000404057c11 */ /* 0x000fe2000f8e20ff */
[----:B------:R-:W-:Y:S01]  /*00b0*/  UMOV UR4, URZ ;  /* 0x000000ff00047c82 */ /* 0x000fe20008000000 */
[----:B------:R-:W-:Y:S02]  /*00c0*/  LOP3.LUT R2, R2, R6, RZ, 0xfc, !PT ;  /* 0x0000000602027212 */ /* 0x000fe400078efcff */
[----:B------:R-:W-:Y:S02]  /*00d0*/  LOP3.LUT R3, R3, R7, RZ, 0xfc, !PT ;  /* 0x0000000703037212 */ /* 0x000fe400078efcff */
[----:B--2---:R-:W-:Y:S02]  /*00e0*/  IADD3 R2, P0, PT, R2, UR6, RZ ;  /* 0x0000000602027c10 */ /* 0x004fe4000ff1e0ff */
[----:B------:R-:W-:Y:S02]  /*00f0*/  IADD3 R5, PT, PT, R5, 0x8, RZ ;  /* 0x0000000805057810 */ /* 0x000fe40007ffe0ff */
[----:B------:R-:W-:-:S04]  /*0100*/  IADD3 R2, P1, PT, R2, 0x8, RZ ;  /* 0x0000000802027810 */ /* 0x000fc80007f3e0ff */
[----:B----4-:R-:W-:-:S09]  /*0110*/  IADD3.X R3, PT, PT, RZ, UR7, R3, P1, P0 ;  /* 0x00000007ff037c10 */ /* 0x010fd20008fe0403 */
.L_x_1:
[----:B------:R-:W2:Y:S04]  /*0120*/  LDG.E.CONSTANT R9, desc[UR8][R2.64+-0x8] ;  /* 0xfffff80802097981 */ /* 0x000ea8000c1e9900 */
[----:B------:R-:W3:Y:S04]  /*0130*/  LDG.E.CONSTANT R8, desc[UR8][R2.64+-0x4] ;  /* 0xfffffc0802087981 */ /* 0x000ee8000c1e9900 */
[----:B------:R-:W4:Y:S04]  /*0140*/  LDG.E.CONSTANT R7, desc[UR8][R2.64] ;  /* 0x0000000802077981 */ /* 0x000f28000c1e9900 */
[----:B------:R-:W5:Y:S01]  /*0150*/  LDG.E.CONSTANT R6, desc[UR8][R2.64+0x4] ;  /* 0x0000040802067981 */ /* 0x000f62000c1e9900 */
[----:B------:R-:W-:Y:S01]  /*0160*/  HFMA2 R26, -RZ, RZ, 1.625, 0 ;  /* 0x3e800000ff1a7431 */ /* 0x000fe200000001ff */
[----:B------:R-:W-:Y:S01]  /*0170*/  MOV R27, 0x3d39bf78 ;  /* 0x3d39bf78001b7802 */ /* 0x000fe20000000f00 */
[----:B------:R-:W-:-:S04]  /*0180*/  UIADD3 UR4, UPT, UPT, UR4, 0x1, URZ ;  /* 0x0000000104047890 */ /* 0x000fc8000fffe0ff */
[----:B------:R-:W-:Y:S01]  /*0190*/  UISETP.NE.AND UP0, UPT, UR4, 0xa, UPT ;  /* 0x0000000a0400788c */ /* 0x000fe2000bf05270 */
[C---:B--2---:R-:W-:Y:S01]  /*01a0*/  FADD R11, -|R9|.reuse, 1 ;  /* 0x3f800000090b7421 */ /* 0x044fe20000000300 */
[----:B------:R-:W-:Y:S01]  /*01b0*/  FSETP.GT.AND P0, PT, |R9|, 8.50705917302346158658e+37, PT ;  /* 0x7e8000000900780b */ /* 0x000fe20003f04200 */
[----:B---3--:R-:W-:-:S04]  /*01c0*/  FADD R13, -|R8|, 1 ;  /* 0x3f800000080d7421 */ /* 0x008fc80000000300 */
[----:B------:R-:W0:Y:S01]  /*01d0*/  MUFU.RCP R11, R11 ;  /* 0x0000000b000b7308 */ /* 0x000e220000001000 */
[----:B----4-:R-:W-:Y:S01]  /*01e0*/  FADD R14, -|R7|, 1 ;  /* 0x3f800000070e7421 */ /* 0x010fe20000000300 */
[C---:B-----5:R-:W-:Y:S01]  /*01f0*/  FADD R16, -|R6|.reuse, 1 ;  /* 0x3f80000006107421 */ /* 0x060fe20000000300 */
[----:B------:R-:W-:-:S05]  /*0200*/  FSETP.GT.AND P1, PT, |R6|, 8.50705917302346158658e+37, PT ;  /* 0x7e8000000600780b */ /* 0x000fca0003f24200 */
[----:B------:R-:W1:Y:S08]  /*0210*/  MUFU.RCP R13, R13 ;  /* 0x0000000d000d7308 */ /* 0x000e700000001000 */
[----:B------:R-:W2:Y:S01]  /*0220*/  MUFU.RCP R14, R14 ;  /* 0x0000000e000e7308 */ /* 0x000ea20000001000 */
[----:B0-----:R-:W-:-:S04]  /*0230*/  FADD R10, R11, R11 ;  /* 0x0000000b0b0a7221 */ /* 0x001fc80000000000 */
[----:B------:R-:W-:-:S03]  /*0240*/  FMUL R10, |R9|, R10 ;  /* 0x0000000a090a7220 */ /* 0x000fc60000400200 */
[----:B------:R-:W0:Y:S01]  /*0250*/  MUFU.RCP R16, R16 ;  /* 0x0000001000107308 */ /* 0x000e220000001000 */
[----:B-1----:R-:W-:Y:S01]  /*0260*/  FADD R13, R13, R13 ;  /* 0x0000000d0d0d7221 */ /* 0x002fe20000000000 */
[----:B------:R-:W-:Y:S02]  /*0270*/  FSEL R10, R10, -2, !P0 ;  /* 0xc00000000a0a7808 */ /* 0x000fe40004000000 */
[C---:B------:R-:W-:Y:S01]  /*0280*/  FSETP.GT.AND P0, PT, |R8|.reuse, 8.50705917302346158658e+37, PT ;  /* 0x7e8000000800780b */ /* 0x040fe20003f04200 */
[----:B------:R-:W-:Y:S02]  /*0290*/  FMUL R13, |R8|, R13 ;  /* 0x0000000d080d7220 */ /* 0x000fe40000400200 */
[----:B------:R-:W-:Y:S01]  /*02a0*/  FADD.RZ R12, R10, 1 ;  /* 0x3f8000000a0c7421 */ /* 0x000fe2000000c000 */
[----:B--2---:R-:W-:-:S04]  /*02b0*/  FADD R14, R14, R14 ;  /* 0x0000000e0e0e7221 */ /* 0x004fc80000000000 */
[----:B------:R-:W-:-:S04]  /*02c0*/  IADD3 R12, PT, PT, R12, -0x3f400000, RZ ;  /* 0xc0c000000c0c7810 */ /* 0x000fc80007ffe0ff */
[----:B------:R-:W-:Y:S01]  /*02d0*/  LOP3.LUT R15, R12, 0xff800000, RZ, 0xc0, !PT ;  /* 0xff8000000c0f7812 */ /* 0x000fe200078ec0ff */
[----:B0-----:R-:W-:-:S03]  /*02e0*/  FADD R17, R16, R16 ;  /* 0x0000001010117221 */ /* 0x001fc60000000000 */
[----:B------:R-:W-:Y:S01]  /*02f0*/  IADD3 R12, PT, PT, -R15, 0x40800000, RZ ;  /* 0x408000000f0c7810 */ /* 0x000fe20007ffe1ff */
[----:B------:R-:W-:Y:S01]  /*0300*/  FMUL R16, |R6|, R17 ;  /* 0x0000001106107220 */ /* 0x000fe20000400200 */
[-C--:B------:R-:W-:Y:S02]  /*0310*/  IADD3 R11, PT, PT, R10, -R15.reuse, RZ ;  /* 0x8000000f0a0b7210 */ /* 0x080fe40007ffe0ff */
[----:B------:R-:W-:Y:S01]  /*0320*/  I2FP.F32.S32 R15, R15 ;  /* 0x0000000f000f7245 */ /* 0x000fe20000201400 */
[----:B------:R-:W-:-:S04]  /*0330*/  FFMA R12, R12, R26, -1 ;  /* 0xbf8000000c0c7423 */ /* 0x000fc8000000001a */
[----:B------:R-:W-:Y:S01]  /*0340*/  FADD R18, R11, R12 ;  /* 0x0000000c0b127221 */ /* 0x000fe20000000000 */
[----:B------:R-:W-:Y:S01]  /*0350*/  FSEL R11, R13, -2, !P0 ;  /* 0xc00000000d0b7808 */ /* 0x000fe20004000000 */
[C---:B------:R-:W-:Y:S01]  /*0360*/  FMUL R12, |R7|.reuse, R14 ;  /* 0x0000000e070c7220 */ /* 0x040fe20000400200 */
[----:B------:R-:W-:Y:S01]  /*0370*/  FSETP.GT.AND P0, PT, |R7|, 8.50705917302346158658e+37, PT ;  /* 0x7e8000000700780b */ /* 0x000fe20003f04200 */
[----:B------:R-:W-:Y:S01]  /*0380*/  FFMA R17, R18, -R27, 0.10546888411045074463 ;  /* 0x3dd8001212117423 */ /* 0x000fe2000000081b */
[----:B------:R-:W-:Y:S01]  /*0390*/  FMUL R15, R15, 1.1920928955078125e-07 ;  /* 0x340000000f0f7820 */ /* 0x000fe20000400000 */
[----:B------:R-:W-:Y:S01]  /*03a0*/  FADD.RZ R13, R11, 1 ;  /* 0x3f8000000b0d7421 */ /* 0x000fe2000000c000 */
[----:B------:R-:W-:Y:S01]  /*03b0*/  FSEL R12, R12, -2, !P0 ;  /* 0xc00000000c0c7808 */ /* 0x000fe20004000000 */
[----:B------:R-:W-:Y:S01]  /*03c0*/  FFMA R17, R18, R17, -0.13229703903198242188 ;  /* 0xbe0778e012117423 */ /* 0x000fe20000000011 */
[----:B------:R-:W-:Y:S02]  /*03d0*/  ISETP.GE.U32.AND P0, PT, R10, 0x7f800000, PT ;  /* 0x7f8000000a00780c */ /* 0x000fe40003f06070 */
[----:B------:R-:W-:Y:S01]  /*03e0*/  IADD3 R14, PT, PT, R13, -0x3f400000, RZ ;  /* 0xc0c000000d0e7810 */ /* 0x000fe20007ffe0ff */
[----:B------:R-:W-:Y:S01]  /*03f0*/  FFMA R17, R18, R17, 0.14491446316242218018 ;  /* 0x3e14647512117423 */ /* 0x000fe20000000011 */
[----:B------:R-:W-:Y:S01]  /*0400*/  FSEL R13, R16, -2, !P1 ;  /* 0xc0000000100d7808 */ /* 0x000fe20004800000 */
[----:B------:R-:W-:Y:S01]  /*0410*/  FADD.RZ R16, R12, 1 ;  /* 0x3f8000000c107421 */ /* 0x000fe2000000c000 */
[----:B------:R-:W-:Y:S01]  /*0420*/  LOP3.LUT R14, R14, 0xff800000, RZ, 0xc0, !PT ;  /* 0xff8000000e0e7812 */ /* 0x000fe200078ec0ff */
[----:B------:R-:W-:Y:S01]  /*0430*/  FFMA R17, R18, R17, -0.16641564667224884033 ;  /* 0xbe2a68dd12117423 */ /* 0x000fe20000000011 */
[----:B------:R-:W-:Y:S01]  /*0440*/  ISETP.GT.AND P1, PT, R10, -0x40800000, P0 ;  /* 0xbf8000000a00780c */ /* 0x000fe20000724270 */
[----:B------:R-:W-:Y:S01]  /*0450*/  FADD.RZ R22, R13, 1 ;  /* 0x3f8000000d167421 */ /* 0x000fe2000000c000 */
[----:B------:R-:W-:-:S02]  /*0460*/  IADD3 R19, PT, PT, -R14, 0x40800000, RZ ;  /* 0x408000000e137810 */ /* 0x000fc40007ffe1ff */
[----:B------:R-:W-:Y:S02]  /*0470*/  IADD3 R20, PT, PT, R16, -0x3f400000, RZ ;  /* 0xc0c0000010147810 */ /* 0x000fe40007ffe0ff */
[----:B------:R-:W-:Y:S01]  /*0480*/  IADD3 R16, PT, PT, R11, -R14, RZ ;  /* 0x8000000e0b107210 */ /* 0x000fe20007ffe0ff */
[-C--:B------:R-:W-:Y:S01]  /*0490*/  FFMA R21, R19, R26.reuse, -1 ;  /* 0xbf80000013157423 */ /* 0x080fe2000000001a */
[----:B------:R-:W-:Y:S01]  /*04a0*/  IADD3 R22, PT, PT, R22, -0x3f400000, RZ ;  /* 0xc0c0000016167810 */ /* 0x000fe20007ffe0ff */
[----:B------:R-:W-:Y:S01]  /*04b0*/  FFMA R19, R18, R17, 0.19988867640495300293 ;  /* 0x3e4caf9e12137423 */ /* 0x000fe20000000011 */
[----:B------:R-:W-:Y:S01]  /*04c0*/  LOP3.LUT R17, R20, 0xff800000, RZ, 0xc0, !PT ;  /* 0xff80000014117812 */ /* 0x000fe200078ec0ff */
[----:B------:R-:W-:Y:S01]  /*04d0*/  FADD R21, R16, R21 ;  /* 0x0000001510157221 */ /* 0x000fe20000000000 */
[----:B------:R-:W-:Y:S01]  /*04e0*/  LOP3.LUT R16, R22, 0xff800000, RZ, 0xc0, !PT ;  /* 0xff80000016107812 */ /* 0x000fe200078ec0ff */
[----:B------:R-:W-:Y:S01]  /*04f0*/  FFMA R19, R18, R19, -0.25000196695327758789 ;  /* 0xbe80004212137423 */ /* 0x000fe20000000013 */
[----:B------:R-:W-:Y:S01]  /*0500*/  IADD3 R23, PT, PT, -R17, 0x40800000, RZ ;  /* 0x4080000011177810 */ /* 0x000fe20007ffe1ff */
[----:B------:R-:W-:Y:S01]  /*0510*/  FFMA R20, R21, -R27, 0.10546888411045074463 ;  /* 0x3dd8001215147423 */ /* 0x000fe2000000081b */
[----:B------:R-:W-:Y:S01]  /*0520*/  IADD3 R25, PT, PT, -R16, 0x40800000, RZ ;  /* 0x4080000010197810 */ /* 0x000fe20007ffe1ff */
[----:B------:R-:W-:Y:S01]  /*0530*/  FFMA R19, R18, R19, 0.33333510160446166992 ;  /* 0x3eaaaae612137423 */ /* 0x000fe20000000013 */
[----:B------:R-:W-:Y:S01]  /*0540*/  IADD3 R22, PT, PT, R12, -R17, RZ ;  /* 0x800000110c167210 */ /* 0x000fe20007ffe0ff */
[----:B------:R-:W-:Y:S01]  /*0550*/  FFMA R23, R23, R26, -1 ;  /* 0xbf80000017177423 */ /* 0x000fe2000000001a */
[----:B------:R-:W-:Y:S01]  /*0560*/  IADD3 R24, PT, PT, R13, -R16, RZ ;  /* 0x800000100d187210 */ /* 0x000fe20007ffe0ff */
[----:B------:R-:W-:Y:S01]  /*0570*/  FFMA R19, R18, R19, -0.5 ;  /* 0xbf00000012137423 */ /* 0x000fe20000000013 */
[----:B------:R-:W-:Y:S01]  /*0580*/  FFMA R25, R25, R26, -1 ;  /* 0xbf80000019197423 */ /* 0x000fe2000000001a */
[----:B------:R-:W-:Y:S01]  /*0590*/  FADD R22, R22, R23 ;  /* 0x0000001716167221 */ /* 0x000fe20000000000 */
[----:B------:R-:W-:Y:S01]  /*05a0*/  FFMA R20, R21, R20, -0.13229703903198242188 ;  /* 0xbe0778e015147423 */ /* 0x000fe20000000014 */
[----:B------:R-:W-:Y:S01]  /*05b0*/  FMUL R19, R18, R19 ;  /* 0x0000001312137220 */ /* 0x000fe20000400000 */
[----:B------:R-:W-:Y:S01]  /*05c0*/  FADD R24, R24, R25 ;  /* 0x0000001918187221 */ /* 0x000fe20000000000 */
[----:B------:R-:W-:Y:S01]  /*05d0*/  ISETP.GE.U32.AND P4, PT, R11, 0x7f800000, PT ;  /* 0x7f8000000b00780c */ /* 0x000fe20003f86070 */
[C---:B------:R-:W-:Y:S01]  /*05e0*/  FFMA R20, R21.reuse, R20, 0.14491446316242218018 ;  /* 0x3e14647515147423 */ /* 0x040fe20000000014 */
[----:B------:R-:W-:Y:S01]  /*05f0*/  FFMA R18, R18, R19, R18 ;  /* 0x0000001312127223 */ /* 0x000fe20000000012 */
[-C--:B------:R-:W-:Y:S01]  /*0600*/  FFMA R19, R22, -R27.reuse, 0.10546888411045074463 ;  /* 0x3dd8001216137423 */ /* 0x080fe2000000081b */
[----:B------:R-:W-:Y:S01]  /*0610*/  FFMA R23, R24, -R27, 0.10546888411045074463 ;  /* 0x3dd8001218177423 */ /* 0x000fe2000000081b */
[C---:B------:R-:W-:Y:S01]  /*0620*/  FFMA R20, R21.reuse, R20, -0.16641564667224884033 ;  /* 0xbe2a68dd15147423 */ /* 0x040fe20000000014 */
[----:B------:R-:W-:Y:S01]  /*0630*/  @P0 MOV R25, 0x7f800000 ;  /* 0x7f80000000190802 */ /* 0x000fe20000000f00 */
[----:B------:R-:W-:Y:S01]  /*0640*/  FFMA R19, R22, R19, -0.13229703903198242188 ;  /* 0xbe0778e016137423 */ /* 0x000fe20000000013 */
[----:B------:R-:W-:Y:S01]  /*0650*/  FFMA R23, R24, R23, -0.13229703903198242188 ;  /* 0xbe0778e018177423 */ /* 0x000fe20000000017 */
[----:B------:R-:W-:Y:S01]  /*0660*/  FFMA R20, R21, R20, 0.19988867640495300293 ;  /* 0x3e4caf9e15147423 */ /* 0x000fe20000000014 */
[----:B------:R-:W-:Y:S01]  /*0670*/  FFMA R15, R15, 0.69314718246459960938, R18 ;  /* 0x3f3172180f0f7823 */ /* 0x000fe20000000012 */
[----:B------:R-:W-:Y:S01]  /*0680*/  FFMA R19, R22, R19, 0.14491446316242218018 ;  /* 0x3e14647516137423 */ /* 0x000fe20000000013 */
[----:B------:R-:W-:Y:S01]  /*0690*/  FFMA R23, R24, R23, 0.14491446316242218018 ;  /* 0x3e14647518177423 */ /* 0x000fe20000000017 */
[C---:B------:R-:W-:Y:S01]  /*06a0*/  FFMA R20, R21.reuse, R20, -0.25000196695327758789 ;  /* 0xbe80004215147423 */ /* 0x040fe20000000014 */
[----:B------:R-:W-:Y:S01]  /*06b0*/  @P1 FFMA R15, R10, R25, +INF ;  /* 0x7f8000000a0f1423 */ /* 0x000fe20000000019 */
[----:B------:R-:W-:Y:S01]  /*06c0*/  FFMA R19, R22, R19, -0.16641564667224884033 ;  /* 0xbe2a68dd16137423 */ /* 0x000fe20000000013 */
[----:B------:R-:W-:Y:S01]  /*06d0*/  FFMA R23, R24, R23, -0.16641564667224884033 ;  /* 0xbe2a68dd18177423 */ /* 0x000fe20000000017 */
[----:B------:R-:W-:Y:S01]  /*06e0*/  FFMA R20, R21, R20, 0.33333510160446166992 ;  /* 0x3eaaaae615147423 */ /* 0x000fe20000000014 */
[----:B------:R-:W-:Y:S01]  /*06f0*/  ISETP.GT.AND P6, PT, R11, -0x40800000, P4 ;  /* 0xbf8000000b00780c */ /* 0x000fe200027c4270 */
[----:B------:R-:W-:Y:S01]  /*0700*/  FFMA R19, R22, R19, 0.19988867640495300293 ;  /* 0x3e4caf9e16137423 */ /* 0x000fe20000000013 */
[----:B------:R-:W-:Y:S01]  /*0710*/  FFMA R23, R24, R23, 0.19988867640495300293 ;  /* 0x3e4caf9e18177423 */ /* 0x000fe20000000017 */
[C---:B------:R-:W-:Y:S01]  /*0720*/  FFMA R20, R21.reuse, R20, -0.5 ;  /* 0xbf00000015147423 */ /* 0x040fe20000000014 */
[----:B------:R-:W-:Y:S01]  /*0730*/  @P0 FSETP.NEU.AND P3, PT, R10, RZ, PT ;  /* 0x000000ff0a00020b */ /* 0x000fe20003f6d000 */
[----:B------:R-:W-:Y:S01]  /*0740*/  FFMA R19, R22, R19, -0.25000196695327758789 ;  /* 0xbe80004216137423 */ /* 0x000fe20000000013 */
[----:B------:R-:W-:Y:S01]  /*0750*/  FFMA R23, R24, R23, -0.25000196695327758789 ;  /* 0xbe80004218177423 */ /* 0x000fe20000000017 */
[----:B------:R-:W-:Y:S01]  /*0760*/  ISETP.GE.U32.AND P2, PT, R12, 0x7f800000, PT ;  /* 0x7f8000000c00780c */ /* 0x000fe20003f46070 */
[----:B------:R-:W-:Y:S01]  /*0770*/  FMUL R20, R21, R20 ;  /* 0x0000001415147220 */ /* 0x000fe20000400000 */
[----:B------:R-:W-:Y:S01]  /*0780*/  ISETP.GE.U32.AND P1, PT, R13, 0x7f800000, PT ;  /* 0x7f8000000d00780c */ /* 0x000fe20003f26070 */
[----:B------:R-:W-:Y:S01]  /*0790*/  FFMA R19, R22, R19, 0.33333510160446166992 ;  /* 0x3eaaaae616137423 */ /* 0x000fe20000000013 */
[----:B------:R-:W-:Y:S01]  /*07a0*/  FFMA R23, R24, R23, 0.33333510160446166992 ;  /* 0x3eaaaae618177423 */ /* 0x000fe20000000017 */
[----:B------:R-:W-:Y:S01]  /*07b0*/  I2FP.F32.S32 R14, R14 ;  /* 0x0000000e000e7245 */ /* 0x000fe20000201400 */
[----:B------:R-:W-:Y:S01]  /*07c0*/  FFMA R21, R21, R20, R21 ;  /* 0x0000001415157223 */ /* 0x000fe20000000015 */
[----:B------:R-:W-:Y:S01]  /*07d0*/  @P0 FSEL R15, R15, -RZ, P3 ;  /* 0x800000ff0f0f0208 */ /* 0x000fe20001800000 */
[----:B------:R-:W-:Y:S01]  /*07e0*/  FFMA R19, R22, R19, -0.5 ;  /* 0xbf00000016137423 */ /* 0x000fe20000000013 */
[----:B------:R-:W-:Y:S01]  /*07f0*/  FFMA R23, R24, R23, -0.5 ;  /* 0xbf00000018177423 */ /* 0x000fe20000000017 */
[----:B------:R-:W-:Y:S01]  /*0800*/  ISETP.GT.AND P5, PT, R12, -0x40800000, P2 ;  /* 0xbf8000000c00780c */ /* 0x000fe200017a4270 */
[----:B------:R-:W-:Y:S01]  /*0810*/  FMUL R14, R14, 1.1920928955078125e-07 ;  /* 0x340000000e0e7820 */ /* 0x000fe20000400000 */
[----:B------:R-:W-:Y:S01]  /*0820*/  ISETP.GT.AND P0, PT, R13, -0x40800000, P1 ;  /* 0xbf8000000d00780c */ /* 0x000fe20000f04270 */
[----:B------:R-:W-:Y:S01]  /*0830*/  FMUL R19, R22, R19 ;  /* 0x0000001316137220 */ /* 0x000fe20000400000 */
[----:B------:R-:W-:Y:S01]  /*0840*/  @P4 MOV R10, 0x7f800000 ;  /* 0x7f800000000a4802 */ /* 0x000fe20000000f00 */
[----:B------:R-:W-:Y:S01]  /*0850*/  FMUL R23, R24, R23 ;  /* 0x0000001718177220 */ /* 0x000fe20000400000 */
[----:B------:R-:W-:Y:S01]  /*0860*/  I2FP.F32.S32 R17, R17 ;  /* 0x0000001100117245 */ /* 0x000fe20000201400 */
[----:B------:R-:W-:Y:S01]  /*0870*/  FFMA R14, R14, 0.69314718246459960938, R21 ;  /* 0x3f3172180e0e7823 */ /* 0x000fe20000000015 */
[----:B------:R-:W-:Y:S01]  /*0880*/  I2FP.F32.S32 R16, R16 ;  /* 0x0000001000107245 */ /* 0x000fe20000201400 */
[C---:B------:R-:W-:Y:S01]  /*0890*/  @P6 FFMA R14, R11.reuse, R10, +INF ;  /* 0x7f8000000b0e6423 */ /* 0x040fe2000000000a */
[----:B------:R-:W-:Y:S01]  /*08a0*/  @P4 FSETP.NEU.AND P3, PT, R11, RZ, PT ;  /* 0x000000ff0b00420b */ /* 0x000fe20003f6d000 */
[----:B------:R-:W-:Y:S01]  /*08b0*/  FFMA R22, R22, R19, R22 ;  /* 0x0000001316167223 */ /* 0x000fe20000000016 */
[----:B------:R-:W-:Y:S01]  /*08c0*/  FFMA R23, R24, R23, R24 ;  /* 0x0000001718177223 */ /* 0x000fe20000000018 */
[----:B------:R-:W-:Y:S01]  /*08d0*/  FMUL R17, R17, 1.1920928955078125e-07 ;  /* 0x3400000011117820 */ /* 0x000fe20000400000 */
[----:B------:R-:W-:Y:S01]  /*08e0*/  FMUL R16, R16, 1.1920928955078125e-07 ;  /* 0x3400000010107820 */ /* 0x000fe20000400000 */
[----:B------:R-:W-:Y:S01]  /*08f0*/  @P2 MOV R11, 0x7f800000 ;  /* 0x7f800000000b2802 */ /* 0x000fe20000000f00 */
[----:B------:R-:W-:Y:S01]  /*0900*/  HFMA2 R18, -RZ, RZ, 1.75, 0 ;  /* 0x3f000000ff127431 */ /* 0x000fe200000001ff */
[----:B------:R-:W-:Y:S01]  /*0910*/  @P1 MOV R10, 0x7f800000 ;  /* 0x7f800000000a1802 */ /* 0x000fe20000000f00 */
[----:B------:R-:W-:Y:S01]  /*0920*/  FFMA R17, R17, 0.69314718246459960938, R22 ;  /* 0x3f31721811117823 */ /* 0x000fe20000000016 */
[----:B------:R-:W-:Y:S01]  /*0930*/  FFMA R16, R16, 0.69314718246459960938, R23 ;  /* 0x3f31721810107823 */ /* 0x000fe20000000017 */
[C---:B------:R-:W-:Y:S01]  /*0940*/  @P5 FFMA R17, R12.reuse, R11, +INF ;  /* 0x7f8000000c115423 */ /* 0x040fe2000000000b */
[----:B------:R-:W-:Y:S01]  /*0950*/  @P2 FSETP.NEU.AND P6, PT, R12, RZ, PT ;  /* 0x000000ff0c00220b */ /* 0x000fe20003fcd000 */
[C---:B------:R-:W-:Y:S01]  /*0960*/  @P0 FFMA R16, R13.reuse, R10, +INF ;  /* 0x7f8000000d100423 */ /* 0x040fe2000000000a */
[----:B------:R-:W-:-:S02]  /*0970*/  @P1 FSETP.NEU.AND P5, PT, R13, RZ, PT ;  /* 0x000000ff0d00120b */ /* 0x000fc40003fad000 */
[----:B------:R-:W-:Y:S02]  /*0980*/  @P4 FSEL R14, R14, -RZ, P3 ;  /* 0x800000ff0e0e4208 */ /* 0x000fe40001800000 */
[C---:B------:R-:W-:Y:S02]  /*0990*/  LOP3.LUT R10, R18.reuse, 0x80000000, R9, 0xb8, !PT ;  /* 0x80000000120a7812 */ /* 0x040fe400078eb809 */
[C---:B------:R-:W-:Y:S02]  /*09a0*/  LOP3.LUT R11, R18.reuse, 0x80000000, R8, 0xb8, !PT ;  /* 0x80000000120b7812 */ /* 0x040fe400078eb808 */
[----:B------:R-:W-:Y:S01]  /*09b0*/  LOP3.LUT R12, R18, 0x80000000, R7, 0xb8, !PT ;  /* 0x80000000120c7812 */ /* 0x000fe200078eb807 */
[----:B------:R-:W-:Y:S01]  /*09c0*/  FMUL R10, R10, R15 ;  /* 0x0000000f0a0a7220 */ /* 0x000fe20000400000 */
[----:B------:R-:W-:Y:S01]  /*09d0*/  LOP3.LUT R13, R18, 0x80000000, R6, 0xb8, !PT ;  /* 0x80000000120d7812 */ /* 0x000fe200078eb806 */
[----:B------:R-:W-:Y:S01]  /*09e0*/  FMUL R11, R11, R14 ;  /* 0x0000000e0b0b7220 */ /* 0x000fe20000400000 */
[----:B------:R-:W-:Y:S01]  /*09f0*/  @P2 FSEL R17, R17, -RZ, P6 ;  /* 0x800000ff11112208 */ /* 0x000fe20003000000 */
[----:B------:R-:W-:Y:S01]  /*0a00*/  FMUL R10, R9, R10 ;  /* 0x0000000a090a7220 */ /* 0x000fe20000400000 */
[----:B------:R-:W-:Y:S01]  /*0a10*/  @P1 FSEL R16, R16, -RZ, P5 ;  /* 0x800000ff10101208 */ /* 0x000fe20002800000 */
[----:B------:R-:W-:Y:S01]  /*0a20*/  FMUL R8, R8, R11 ;  /* 0x0000000b08087220 */ /* 0x000fe20000400000 */
[----:B------:R-:W-:Y:S01]  /*0a30*/  IADD3 R2, P0, PT, R2, 0x20, RZ ;  /* 0x0000002002027810 */ /* 0x000fe20007f1e0ff */
[----:B------:R-:W-:Y:S01]  /*0a40*/  FMUL R12, R12, R17 ;  /* 0x000000110c0c7220 */ /* 0x000fe20000400000 */
[----:B------:R-:W-:Y:S01]  /*0a50*/  STS [R5+-0x8], R10 ;  /* 0xfffff80a05007388 */ /* 0x000fe20000000800 */
[----:B------:R-:W-:Y:S01]  /*0a60*/  FMUL R13, R13, R16 ;  /* 0x000000100d0d7220 */ /* 0x000fe20000400000 */
[----:B------:R-:W-:Y:S01]  /*0a70*/  IADD3.X R3, PT, PT, RZ, R3, RZ, P0, !PT ;  /* 0x00000003ff037210 */ /* 0x000fe200007fe4ff */
[----:B------:R-:W-:Y:S01]  /*0a80*/  FMUL R12, R7, R12 ;  /* 0x0000000c070c7220 */ /* 0x000fe20000400000 */
[----:B------:R-:W-:Y:S01]  /*0a90*/  STS [R5+-0x4], R8 ;  /* 0xfffffc0805007388 */ /* 0x000fe20000000800 */
[----:B------:R-:W-:-:S03]  /*0aa0*/  FMUL R6, R6, R13 ;  /* 0x0000000d06067220 */ /* 0x000fc60000400000 */
[----:B------:R-:W-:Y:S04]  /*0ab0*/  STS [R5], R12 ;  /* 0x0000000c05007388 */ /* 0x000fe80000000800 */
[----:B------:R0:W-:Y:S02]  /*0ac0*/  STS [R5+0x4], R6 ;  /* 0x0000040605007388 */ /* 0x0001e40000000800 */
[----:B0-----:R-:W-:Y:S01]  /*0ad0*/  IADD3 R5, PT, PT, R5, 0x20, RZ ;  /* 0x0000002005057810 */ /* 0x001fe20007ffe0ff */
[----:B------:R-:W-:Y:S06]  /*0ae0*/  BRA.U UP0, `(.L_x_1) ;  /* 0xfffffff5008c7547 */ /* 0x000fec000b83ffff */
[----:B------:R-:W0:Y:S01]  /*0af0*/  LDC.64 R2, c[0x0][0x390] ;  /* 0x0000e400ff027b82 */ /* 0x000e220000000a00 */
[----:B------:R-:W-:-:S05]  /*0b00*/  IMAD R5, R0, 0xa, RZ ;  /* 0x0000000a00057824 */ /* 0x000fca00078e02ff */
[----:B------:R-:W-:-:S05]  /*0b10*/  LOP3.LUT R5, R5, R4, RZ, 0xfc, !PT ;  /* 0x0000000405057212 */ /* 0x000fca00078efcff */
[----:B0-----:R-:W-:-:S05]  /*0b20*/  IMAD.WIDE.U32 R2, R5, 0x4, R2 ;  /* 0x0000000405027825 */ /* 0x001fca00078e0002 */
[----:B------:R-:W2:Y:S04]  /*0b30*/  LDG.E.CONSTANT R5, desc[UR8][R2.64] ;  /* 0x0000000802057981 */ /* 0x000ea8000c1e9900 */
[----:B------:R-:W3:Y:S04]  /*0b40*/  LDG.E.CONSTANT R7, desc[UR8][R2.64+0x8] ;  /* 0x0000080802077981 */ /* 0x000ee8000c1e9900 */
[----:B------:R-:W4:Y:S04]  /*0b50*/  LDG.E.CONSTANT R13, desc[UR8][R2.64+0x10] ;  /* 0x00001008020d7981 */ /* 0x000f28000c1e9900 */
[----:B------:R-:W5:Y:S04]  /*0b60*/  LDG.E.CONSTANT R15, desc[UR8][R2.64+0x18] ;  /* 0x00001808020f7981 */ /* 0x000f68000c1e9900 */
[----:B------:R0:W5:Y:S01]  /*0b70*/  LDG.E.CONSTANT R17, desc[UR8][R2.64+0x20] ;  /* 0x0000200802117981 */ /* 0x000162000c1e9900 */
[----:B------:R-:W1:Y:S01]  /*0b80*/  S2UR UR6, SR_CgaCtaId ;  /* 0x00000000000679c3 */ /* 0x000e620000008800 */
[----:B------:R-:W-:Y:S01]  /*0b90*/  UMOV UR5, 0x400 ;  /* 0x0000040000057882 */ /* 0x000fe20000000000 */
[----:B------:R-:W-:Y:S01]  /*0ba0*/  SHF.L.U32 R52, R4, 0x2, RZ ;  /* 0x0000000204347819 */ /* 0x000fe200000006ff */
[----:B------:R-:W-:Y:S01]  /*0bb0*/  UIADD3 UR4, UPT, UPT, UR5, 0x140, URZ ;  /* 0x0000014005047890 */ /* 0x000fe2000fffe0ff */
[----:B------:R-:W-:-:S05]  /*0bc0*/  IMAD R53, R0, 0x50, RZ ;  /* 0x0000005000357824 */ /* 0x000fca00078e02ff */
[----:B------:R-:W-:Y:S01]  /*0bd0*/  LOP3.LUT R55, R52, R53, RZ, 0xfc, !PT ;  /* 0x0000003534377212 */ /* 0x000fe200078efcff */
[----:B0-----:R-:W0:Y:S04]  /*0be0*/  LDC.64 R2, c[0x0][0x380] ;  /* 0x0000e000ff027b82 */ /* 0x001e280000000a00 */
[----:B------:R-:W-:Y:S01]  /*0bf0*/  IMAD R55, R0, -0x40, R55 ;  /* 0xffffffc000377824 */ /* 0x000fe200078e0237 */
[----:B-1----:R-:W-:Y:S02]  /*0c00*/  ULEA UR4, UR6, UR4, 0x18 ;  /* 0x0000000406047291 */ /* 0x002fe4000f8ec0ff */
[----:B------:R-:W-:-:S06]  /*0c10*/  ULEA UR5, UR6, UR5, 0x18 ;  /* 0x0000000506057291 */ /* 0x000fcc000f8ec0ff */
[----:B------:R-:W-:Y:S01]  /*0c20*/  MOV R9, UR5 ;  /* 0x0000000500097c02 */ /* 0x000fe20008000f00 */
[----:B0-----:R-:W-:-:S04]  /*0c30*/  IMAD.WIDE.U32 R2, R55, 0x4, R2 ;  /* 0x0000000437027825 */ /* 0x001fc800078e0002 */
[----:B------:R-:W-:Y:S01]  /*0c40*/  IMAD R54, R4, 0x50, R9 ;  /* 0x0000005004367824 */ /* 0x000fe200078e0209 */
[----:B--2---:R-:W-:Y:S04]  /*0c50*/  STS [R52+UR4], R5 ;  /* 0x0000000534007988 */ /* 0x004fe80008000804 */
[----:B---3--:R-:W-:Y:S04]  /*0c60*/  STS [R52+UR4+0x8], R7 ;  /* 0x0000080734007988 */ /* 0x008fe80008000804 */
[----:B----4-:R-:W-:Y:S04]  /*0c70*/  STS [R52+UR4+0x10], R13 ;  /* 0x0000100d34007988 */ /* 0x010fe80008000804 */
[----:B-----5:R-:W-:Y:S04]  /*0c80*/  STS [R52+UR4+0x18], R15 ;  /* 0x0000180f34007988 */ /* 0x020fe80008000804 */
[----:B------:R-:W-:Y:S01]  /*0c90*/  STS [R52+UR4+0x20], R17 ;  /* 0x0000201134007988 */ /* 0x000fe20008000804 */
[----:B------:R-:W-:Y:S06]  /*0ca0*/  BAR.SYNC.DEFER_BLOCKING 0x0 ;  /* 0x0000000000007b1d */ /* 0x000fec0000010000 */
[----:B------:R-:W-:Y:S04]  /*0cb0*/  LDS.128 R8, [UR5+0x140] ;  /* 0x00014005ff087984 */ /* 0x000fe80008000c00 */
[----:B------:R-:W0:Y:S04]  /*0cc0*/  LDS.128 R40, [R54] ;  /* 0x0000000036287984 */ /* 0x000e280000000c00 */
[----:B------:R-:W1:Y:S04]  /*0cd0*/  LDS.128 R48, [R54+0x10] ;  /* 0x0000100036307984 */ /* 0x000e680000000c00 */
[----:B------:R-:W2:Y:S04]  /*0ce0*/  LDS.128 R32, [R54+0x20] ;  /* 0x0000200036207984 */ /* 0x000ea80000000c00 */
[----:B------:R-:W3:Y:S04]  /*0cf0*/  LDS.128 R36, [R54+0x30] ;  /* 0x0000300036247984 */ /* 0x000ee80000000c00 */
[----:B------:R-:W4:Y:S04]  /*0d00*/  LDS.128 R44, [R54+0x40] ;  /* 0x00004000362c7984 */ /* 0x000f280000000c00 */
[----:B------:R-:W5:Y:S04]  /*0d10*/  LDS.128 R28, [UR5+0x150] ;  /* 0x00015005ff1c7984 */ /* 0x000f680008000c00 */
[----:B------:R-:W5:Y:S04]  /*0d20*/  LDS.128 R4, [R54+0xa0] ;  /* 0x0000a00036047984 */ /* 0x000f680000000c00 */
[----:B------:R-:W5:Y:S04]  /*0d30*/  LDS.128 R24, [R54+0xb0] ;  /* 0x0000b00036187984 */ /* 0x000f680000000c00 */
[----:B------:R-:W5:Y:S04]  /*0d40*/  LDS.128 R12, [R54+0xc0] ;  /* 0x0000c000360c7984 */ /* 0x000f680000000c00 */
[----:B------:R-:W5:Y:S04]  /*0d50*/  LDS.128 R16, [R54+0xd0] ;  /* 0x0000d00036107984 */ /* 0x000f680000000c00 */
[----:B------:R-:W5:Y:S01]  /*0d60*/  LDS.128 R20, [R54+0xe0] ;  /* 0x0000e00036147984 */ /* 0x000f620000000c00 */
[----:B0-----:R-:W-:-:S03]  /*0d70*/  FFMA R40, R8, R40, RZ ;  /* 0x0000002808287223 */ /* 0x001fc600000000ff */
[----:B------:R-:W0:Y:S01]  /*0d80*/  LDS.64 R52, [UR5+0x160] ;  /* 0x00016005ff347984 */ /* 0x000e220008000a00 */
[C---:B-1----:R-:W-:Y:S01]  /*0d90*/  FFMA R49, R8.reuse, R49, RZ ;  /* 0x0000003108317223 */ /* 0x042fe200000000ff */
[C---:B------:R-:W-:Y:S01]  /*0da0*/  FFMA R41, R9.reuse, R41, R40 ;  /* 0x0000002909297223 */ /* 0x040fe20000000028 */
[----:B--2---:R-:W-:Y:S02]  /*0db0*/  FFMA R34, R8, R34, RZ ;  /* 0x0000002208227223 */ /* 0x004fe400000000ff */
[C---:B------:R-:W-:Y:S01]  /*0dc0*/  FFMA R50, R9.reuse, R50, R49 ;  /* 0x0000003209327223 */ /* 0x040fe20000000031 */
[----:B------:R-:W-:Y:S01]  /*0dd0*/  FFMA R42, R10, R42, R41 ;  /* 0x0000002a0a2a7223 */ /* 0x000fe20000000029 */
[----:B---3--:R-:W-:Y:S01]  /*0de0*/  FFMA R39, R8, R39, RZ ;  /* 0x0000002708277223 */ /* 0x008fe200000000ff */
[----:B------:R-:W-:Y:S01]  /*0df0*/  FFMA R35, R9, R35, R34 ;  /* 0x0000002309237223 */ /* 0x000fe20000000022 */
[----:B------:R-:W-:Y:S01]  /*0e00*/  FFMA R51, R10, R51, R50 ;  /* 0x000000330a337223 */ /* 0x000fe20000000032 */
[----:B------:R-:W-:Y:S01]  /*0e10*/  FFMA R43, R11, R43, R42 ;  /* 0x0000002b0b2b7223 */ /* 0x000fe2000000002a */
[----:B----4-:R-:W-:Y:S01]  /*0e20*/  FFMA R44, R44, R9, R39 ;  /* 0x000000092c2c7223 */ /* 0x010fe20000000027 */
[----:B------:R-:W-:Y:S01]  /*0e30*/  FFMA R36, R10, R36, R35 ;  /* 0x000000240a247223 */ /* 0x000fe20000000023 */
[----:B------:R-:W-:-:S02]  /*0e40*/  FFMA R32, R32, R11, R51 ;  /* 0x0000000b20207223 */ /* 0x000fc40000000033 */
[----:B------:R-:W-:Y:S01]  /*0e50*/  FFMA R45, R10, R45, R44 ;  /* 0x0000002d0a2d7223 */ /* 0x000fe2000000002c */
[C---:B------:R-:W-:Y:S01]  /*0e60*/  FFMA R37, R11.reuse, R37, R36 ;  /* 0x000000250b257223 */ /* 0x040fe20000000024 */
[C---:B-----5:R-:W-:Y:S01]  /*0e70*/  FFMA R43, R28.reuse, R48, R43 ;  /* 0x000000301c2b7223 */ /* 0x060fe2000000002b */
[----:B------:R-:W-:Y:S01]  /*0e80*/  FFMA R33, R28, R33, R32 ;  /* 0x000000211c217223 */ /* 0x000fe20000000020 */
[-C--:B------:R-:W-:Y:S01]  /*0e90*/  FFMA R9, R4, R29.reuse, RZ ;  /* 0x0000001d04097223 */ /* 0x080fe200000000ff */
[----:B------:R-:W-:Y:S01]  /*0ea0*/  FFMA R46, R11, R46, R45 ;  /* 0x0000002e0b2e7223 */ /* 0x000fe2000000002d */
[----:B------:R-:W-:Y:S01]  /*0eb0*/  FFMA R37, R28, R38, R37 ;  /* 0x000000261c257223 */ /* 0x000fe20000000025 */
[----:B------:R-:W-:Y:S01]  /*0ec0*/  STG.E desc[UR8][R2.64], R43 ;  /* 0x0000002b02007986 */ /* 0x000fe2000c101908 */
[----:B------:R-:W-:Y:S01]  /*0ed0*/  FFMA R25, R25, R29, RZ ;  /* 0x0000001d19197223 */ /* 0x000fe200000000ff */
[----:B------:R-:W-:Y:S01]  /*0ee0*/  FFMA R0, R30, R5, R9 ;  /* 0x000000051e007223 */ /* 0x000fe20000000009 */
[----:B------:R-:W-:Y:S01]  /*0ef0*/  FFMA R47, R28, R47, R46 ;  /* 0x0000002f1c2f7223 */ /* 0x000fe2000000002e */
[----:B------:R-:W-:Y:S01]  /*0f00*/  STG.E desc[UR8][R2.64+0x4], R33 ;  /* 0x0000042102007986 */ /* 0x000fe2000c101908 */
[----:B------:R-:W-:Y:S01]  /*0f10*/  FFMA R14, R29, R14, RZ ;  /* 0x0000000e1d0e7223 */ /* 0x000fe200000000ff */
[C---:B------:R-:W-:Y:S01]  /*0f20*/  FFMA R26, R30.reuse, R26, R25 ;  /* 0x0000001a1e1a7223 */ /* 0x040fe20000000019 */
[----:B------:R-:W-:Y:S01]  /*0f30*/  FFMA R5, R31, R6, R0 ;  /* 0x000000061f057223 */ /* 0x000fe20000000000 */
[----:B------:R-:W-:Y:S01]  /*0f40*/  STG.E desc[UR8][R2.64+0x8], R37 ;  /* 0x0000082502007986 */ /* 0x000fe2000c101908 */
[----:B------:R-:W-:Y:S01]  /*0f50*/  FFMA R19, R19, R29, RZ ;  /* 0x0000001d13137223 */ /* 0x000fe200000000ff */
[----:B------:R-:W-:Y:S01]  /*0f60*/  FFMA R15, R30, R15, R14 ;  /* 0x0000000f1e0f7223 */ /* 0x000fe2000000000e */
[C---:B------:R-:W-:Y:S01]  /*0f70*/  FFMA R27, R31.reuse, R27, R26 ;  /* 0x0000001b1f1b7223 */ /* 0x040fe2000000001a */
[----:B------:R-:W-:Y:S01]  /*0f80*/  STG.E desc[UR8][R2.64+0xc], R47 ;  /* 0x00000c2f02007986 */ /* 0x000fe2000c101908 */
[----:B------:R-:W-:Y:S01]  /*0f90*/  FFMA R20, R20, R30, R19 ;  /* 0x0000001e14147223 */ /* 0x000fe20000000013 */
[----:B------:R-:W-:-:S03]  /*0fa0*/  FFMA R16, R31, R16, R15 ;  /* 0x000000101f107223 */ /* 0x000fc6000000000f */
[----:B------:R-:W-:Y:S01]  /*0fb0*/  FFMA R21, R31, R21, R20 ;  /* 0x000000151f157223 */ /* 0x000fe20000000014 */
[C---:B0-----:R-:W-:Y:S01]  /*0fc0*/  FFMA R0, R52.reuse, R7, R5 ;  /* 0x0000000734007223 */ /* 0x041fe20000000005 */
[C---:B------:R-:W-:Y:S01]  /*0fd0*/  FFMA R12, R52.reuse, R12, R27 ;  /* 0x0000000c340c7223 */ /* 0x040fe2000000001b */
[C---:B------:R-:W-:Y:S01]  /*0fe0*/  FFMA R17, R52.reuse, R17, R16 ;  /* 0x0000001134117223 */ /* 0x040fe20000000010 */
[----:B------:R-:W-:Y:S01]  /*0ff0*/  FFMA R22, R52, R22, R21 ;  /* 0x0000001634167223 */ /* 0x000fe20000000015 */
[C---:B------:R-:W-:Y:S01]  /*1000*/  FFMA R5, R53.reuse, R24, R0 ;  /* 0x0000001835057223 */ /* 0x040fe20000000000 */
[C---:B------:R-:W-:Y:S01]  /*1010*/  FFMA R13, R53.reuse, R13, R12 ;  /* 0x0000000d350d7223 */ /* 0x040fe2000000000c */
[C---:B------:R-:W-:Y:S01]  /*1020*/  FFMA R17, R53.reuse, R18, R17 ;  /* 0x0000001235117223 */ /* 0x040fe20000000011 */
[----:B------:R-:W-:Y:S02]  /*1030*/  FFMA R23, R53, R23, R22 ;  /* 0x0000001735177223 */ /* 0x000fe40000000016 */
[----:B------:R-:W-:Y:S04]  /*1040*/  STG.E desc[UR8][R2.64+0x20], R5 ;  /* 0x0000200502007986 */ /* 0x000fe8000c101908 */
[----:B------:R-:W-:Y:S04]  /*1050*/  STG.E desc[UR8][R2.64+0x24], R13 ;  /* 0x0000240d02007986 */ /* 0x000fe8000c101908 */
[----:B------:R-:W-:Y:S04]  /*1060*/  STG.E desc[UR8][R2.64+0x28], R17 ;  /* 0x0000281102007986 */ /* 0x000fe8000c101908 */
[----:B------:R-:W-:Y:S01]  /*1070*/  STG.E desc[UR8][R2.64+0x2c], R23 ;  /* 0x00002c1702007986 */ /* 0x000fe2000c101908 */
[----:B------:R-:W-:Y:S05]  /*1080*/  EXIT ;  /* 0x000000000000794d */ /* 0x000fea0003800000 */
.L_x_2:
        /* <DEDUP_REMOVED lines=15> */
.L_x_5:


//--------------------- .text.default_function_kernel_1 --------------------------
	.section	.text.default_function_kernel_1,"ax",@progbits
	.align	128
        .global         default_function_kernel_1
        .type           default_function_kernel_1,@function
        .size           default_function_kernel_1,(.L_x_6 - default_function_kernel_1)
        .other          default_function_kernel_1,@"STO_CUDA_ENTRY STV_DEFAULT"
default_function_kernel_1:
.text.default_function_kernel_1:
[----:B------:R-:W-:Y:S01]  /*0000*/  LDC R1, c[0x0][0x37c] ;  /* 0x0000df00ff017b82 */ /* 0x000fe20000000800 */
[----:B------:R-:W0:Y:S07]  /*0010*/  S2R R0, SR_TID.X ;  /* 0x0000000000007919 */ /* 0x000e2e0000002100 */
[----:B------:R-:W1:Y:S01]  /*0020*/  S2UR UR4, SR_CTAID.X ;  /* 0x00000000000479c3 */ /* 0x000e620000002500 */
[----:B------:R-:W2:Y:S07]  /*0030*/  LDCU.64 UR6, c[0x0][0x358] ;  /* 0x00006b00ff0677ac */ /* 0x000eae0008000a00 */
[----:B------:R-:W3:Y:S01]  /*0040*/  LDC.64 R2, c[0x0][0x388] ;  /* 0x0000e200ff027b82 */ /* 0x000ee20000000a00 */
[----:B-1----:R-:W-:-:S06]  /*0050*/  USHF.L.U32 UR4, UR4, 0x5, URZ ;  /* 0x0000000504047899 */ /* 0x002fcc00080006ff */
[----:B0-----:R-:W-:-:S05]  /*0060*/  LOP3.LUT R0, R0, UR4, RZ, 0xfc, !PT ;  /* 0x0000000400007c12 */ /* 0x001fca000f8efcff */
[----:B---3--:R-:W-:-:S06]  /*0070*/  IMAD.WIDE.U32 R2, R0, 0x4, R2 ;  /* 0x0000000400027825 */ /* 0x008fcc00078e0002 */
[----:B--2---:R-:W2:Y:S02]  /*0080*/  LDG.E.CONSTANT R2, desc[UR6][R2.64] ;  /* 0x0000000602027981 */ /* 0x004ea4000c1e9900 */
[----:B--2---:R-:W-:-:S04]  /*0090*/  FFMA R5, R2, R2, -1 ;  /* 0xbf80000002057423 */ /* 0x004fc80000000002 */
[----:B------:R-:W0:Y:S01]  /*00a0*/  MUFU.RSQ R4, R5 ;  /* 0x0000000500047308 */ /* 0x000e220000001400 */
[C---:B------:R-:W-:Y:S01]  /*00b0*/  FSETP.NEU.AND P1, PT, R5.reuse, RZ, PT ;  /* 0x000000ff0500720b */ /* 0x040fe20003f2d000 */
[----:B0-----:R-:W-:Y:S01]  /*00c0*/  FMUL R6, R5, R4 ;  /* 0x0000000405067220 */ /* 0x001fe20000400000 */
[----:B------:R-:W-:Y:S01]  /*00d0*/  FMUL R7, R4, 0.5 ;  /* 0x3f00000004077820 */ /* 0x000fe20000400000 */
[----:B------:R-:W-:Y:S02]  /*00e0*/  FADD R4, R2, -1 ;  /* 0xbf80000002047421 */ /* 0x000fe40000000000 */
[----:B------:R-:W-:Y:S01]  /*00f0*/  FFMA R8, -R6, R6, R5 ;  /* 0x0000000606087223 */ /* 0x000fe20000000105 */
[----:B------:R-:W-:Y:S02]  /*0100*/  HFMA2 R5, -RZ, RZ, 1.625, 0 ;  /* 0x3e800000ff057431 */ /* 0x000fe400000001ff */
[----:B------:R-:W-:Y:S01]  /*0110*/  ISETP.GT.U32.AND P0, PT, R4, 0x4b000000, PT ;  /* 0x4b0000000400780c */ /* 0x000fe20003f04070 */
[----:B------:R-:W-:Y:S01]  /*0120*/  FFMA R7, R7, R8, R6 ;  /* 0x0000000807077223 */ /* 0x000fe20000000006 */
[----:B------:R-:W-:-:S04]  /*0130*/  MOV R6, 0x3d39bf78 ;  /* 0x3d39bf7800067802 */ /* 0x000fc80000000f00 */
[----:B------:R-:W-:-:S04]  /*0140*/  FSEL R7, R7, RZ, P1 ;  /* 0x000000ff07077208 */ /* 0x000fc80000800000 */
[----:B------:R-:W-:-:S05]  /*0150*/  FSEL R7, R7, -1.0000001192092895508, !P0 ;  /* 0xbf80000107077808 */ /* 0x000fca0004000000 */
[----:B------:R-:W-:-:S04]  /*0160*/  FADD R7, R4, R7 ;  /* 0x0000000704077221 */ /* 0x000fc80000000000 */
[C---:B------:R-:W-:Y:S01]  /*0170*/  FADD.RZ R2, R7.reuse, 1 ;  /* 0x3f80000007027421 */ /* 0x040fe2000000c000 */
[----:B------:R-:W-:-:S04]  /*0180*/  ISETP.GE.U32.AND P1, PT, R7, 0x7f800000, PT ;  /* 0x7f8000000700780c */ /* 0x000fc80003f26070 */
[----:B------:R-:W-:Y:S02]  /*0190*/  IADD3 R2, PT, PT, R2, -0x3f400000, RZ ;  /* 0xc0c0000002027810 */ /* 0x000fe40007ffe0ff */
[----:B------:R-:W-:Y:S02]  /*01a0*/  ISETP.GT.AND P2, PT, R7, -0x40800000, P1 ;  /* 0xbf8000000700780c */ /* 0x000fe40000f44270 */
[----:B------:R-:W-:-:S04]  /*01b0*/  LOP3.LUT R2, R2, 0xff800000, RZ, 0xc0, !PT ;  /* 0xff80000002027812 */ /* 0x000fc800078ec0ff */
[----:B------:R-:W-:Y:S02]  /*01c0*/  IADD3 R4, PT, PT, -R2, 0x40800000, RZ ;  /* 0x4080000002047810 */ /* 0x000fe40007ffe1ff */
[-C--:B------:R-:W-:Y:S02]  /*01d0*/  IADD3 R3, PT, PT, R7, -R2.reuse, RZ ;  /* 0x8000000207037210 */ /* 0x080fe40007ffe0ff */
[----:B------:R-:W-:Y:S01]  /*01e0*/  I2FP.F32.S32 R2, R2 ;  /* 0x0000000200027245 */ /* 0x000fe20000201400 */
[----:B------:R-:W-:-:S04]  /*01f0*/  FFMA R4, R4, R5, -1 ;  /* 0xbf80000004047423 */ /* 0x000fc80000000005 */
[----:B------:R-:W-:Y:S01]  /*0200*/  FADD R3, R3, R4 ;  /* 0x0000000403037221 */ /* 0x000fe20000000000 */
[----:B------:R-:W-:-:S03]  /*0210*/  FMUL R2, R2, 1.1920928955078125e-07 ;  /* 0x3400000002027820 */ /* 0x000fc60000400000 */
[----:B------:R-:W-:Y:S01]  /*0220*/  FFMA R4, R3, -R6, 0.10546888411045074463 ;  /* 0x3dd8001203047423 */ /* 0x000fe20000000806 */
[----:B------:R-:W-:-:S03]  /*0230*/  MOV R6, 0x3d4dd2f7 ;  /* 0x3d4dd2f700067802 */ /* 0x000fc60000000f00 */
[----:B------:R-:W-:-:S04]  /*0240*/  FFMA R4, R3, R4, -0.13229703903198242188 ;  /* 0xbe0778e003047423 */ /* 0x000fc80000000004 */
[----:B------:R-:W-:-:S04]  /*0250*/  FFMA R4, R3, R4, 0.14491446316242218018 ;  /* 0x3e14647503047423 */ /* 0x000fc80000000004 */
[----:B------:R-:W-:-:S04]  /*0260*/  FFMA R4, R3, R4, -0.16641564667224884033 ;  /* 0xbe2a68dd03047423 */ /* 0x000fc80000000004 */
[----:B------:R-:W-:-:S04]  /*0270*/  FFMA R4, R3, R4, 0.19988867640495300293 ;  /* 0x3e4caf9e03047423 */ /* 0x000fc80000000004 */
[----:B------:R-:W-:-:S04]  /*0280*/  FFMA R4, R3, R4, -0.25000196695327758789 ;  /* 0xbe80004203047423 */ /* 0x000fc80000000004 */
[----:B------:R-:W-:-:S04]  /*0290*/  FFMA R4, R3, R4, 0.33333510160446166992 ;  /* 0x3eaaaae603047423 */ /* 0x000fc80000000004 */
[----:B------:R-:W-:-:S04]  /*02a0*/  FFMA R4, R3, R4, -0.5 ;  /* 0xbf00000003047423 */ /* 0x000fc80000000004 */
[----:B------:R-:W-:-:S04]  /*02b0*/  FMUL R4, R3, R4 ;  /* 0x0000000403047220 */ /* 0x000fc80000400000 */
[----:B------:R-:W-:Y:S01]  /*02c0*/  FFMA R3, R3, R4, R3 ;  /* 0x0000000403037223 */ /* 0x000fe20000000003 */
[----:B------:R-:W-:-:S03]  /*02d0*/  @P1 MOV R4, 0x7f800000 ;  /* 0x7f80000000041802 */ /* 0x000fc60000000f00 */
[----:B------:R-:W-:Y:S02]  /*02e0*/  FFMA R2, R2, 0.69314718246459960938, R3 ;  /* 0x3f31721802027823 */ /* 0x000fe40000000003 */
[C---:B------:R-:W-:Y:S01]  /*02f0*/  @P2 FFMA R2, R7.reuse, R4, +INF ;  /* 0x7f80000007022423 */ /* 0x040fe20000000004 */
[----:B------:R-:W-:-:S04]  /*0300*/  @P1 FSETP.NEU.AND P2, PT, R7, RZ, PT ;  /* 0x000000ff0700120b */ /* 0x000fc80003f4d000 */
[----:B------:R-:W-:-:S04]  /*0310*/  @P1 FSEL R2, R2, -RZ, P2 ;  /* 0x800000ff02021208 */ /* 0x000fc80001000000 */
[----:B------:R-:W-:Y:S01]  /*0320*/  MOV R7, R2 ;  /* 0x0000000200077202 */ /* 0x000fe20000000f00 */
[----:B------:R-:W-:-:S04]  /*0330*/  HFMA2 R2, -RZ, RZ, 1.75, 0 ;  /* 0x3f000000ff027431 */ /* 0x000fc800000001ff */
[----:B------:R-:W-:-:S05]  /*0340*/  @P0 FADD R7, R7, 0.69314718246459960938 ;  /* 0x3f31721807070421 */ /* 0x000fca0000000000 */
[C---:B------:R-:W-:Y:S01]  /*0350*/  FSETP.NEU.AND P1, PT, |R7|.reuse, 1, PT ;  /* 0x3f8000000700780b */ /* 0x040fe20003f2d200 */
[C---:B------:R-:W-:Y:S01]  /*0360*/  FFMA R2, |R7|.reuse, -R2, 0.5 ;  /* 0x3f00000007027423 */ /* 0x040fe20000000a02 */
[----:B------:R-:W-:-:S03]  /*0370*/  FSETP.GT.AND P0, PT, |R7|, 0.56000000238418579102, PT ;  /* 0x3f0f5c290700780b */ /* 0x000fc60003f04200 */
        /* <DEDUP_REMOVED lines=18> */
[C---:B------:R-:W-:Y:S02]  /*04a0*/  LOP3.LUT R5, R4.reuse, 0x80000000, R7, 0xb8, !PT ;  /* 0x8000000004057812 */ /* 0x040fe400078eb807 */
[----:B------:R-:W-:Y:S01]  /*04b0*/  FSETP.NAN.AND P0, PT, R4, R4, PT ;  /* 0x000000040400720b */ /* 0x000fe20003f08000 */
[----:B0-----:R-:W-:-:S03]  /*04c0*/  IMAD.WIDE.U32 R2, R0, 0x4, R2 ;  /* 0x0000000400027825 */ /* 0x001fc600078e0002 */
[----:B------:R-:W-:-:S05]  /*04d0*/  FSEL R5, R5, R4, !P0 ;  /* 0x0000000405057208 */ /* 0x000fca0004000000 */
[----:B------:R-:W-:Y:S01]  /*04e0*/  STG.E desc[UR6][R2.64], R5 ;  /* 0x0000000502007986 */ /* 0x000fe2000c101906 */
[----:B------:R-:W-:Y:S05]  /*04f0*/  EXIT ;  /* 0x000000000000794d */ /* 0x000fea0003800000 */
.L_x_3:
        /* <DEDUP_REMOVED lines=16> */
.L_x_6:


//--------------------- .nv.shared.reserved.0     --------------------------
	.section	.nv.shared.reserved.0,"aw",@nobits
	.weak		__nv_reservedSMEM_offset_0_alias
	.size		__nv_reservedSMEM_offset_0_alias, 0, 64
	.other		__nv_reservedSMEM_offset_0_alias,@"STO_CUDA_RESERVED_SHARED STV_DEFAULT"
__nv_reservedSMEM_offset_0_alias:
	.zero		0
	.zero		64


//--------------------- .nv.shared.default_function_kernel_2 --------------------------
	.section	.nv.shared.default_function_kernel_2,"aw",@nobits
	.sectionflags	@""
	.align	4
.nv.shared.default_function_kernel_2:
	.zero		1384


//--------------------- .nv.constant0.default_function_kernel --------------------------
	.section	.nv.constant0.default_function_kernel,"a",@progbits
	.sectionflags	@""
	.align	4
.nv.constant0.default_function_kernel:
	.zero		912


//--------------------- .nv.constant0.default_function_kernel_2 --------------------------
	.section	.nv.constant0.default_function_kernel_2,"a",@progbits
	.sectionflags	@""
	.align	4
.nv.constant0.default_function_kernel_2:
	.zero		920


//--------------------- .nv.constant0.default_function_kernel_1 --------------------------
	.section	.nv.constant0.default_function_kernel_1,"a",@progbits
	.sectionflags	@""
	.align	4
.nv.constant0.default_function_kernel_1:
	.zero		912


//--------------------- SYMBOLS --------------------------

	.type		.nv.reservedSmem.offset0,@object
	.size		.nv.reservedSmem.offset0,0x4
	.type		.nv.reservedSmem.cap,@object
	.size		.nv.reservedSmem.cap,0x4
